//
// Generated by NVIDIA NVVM Compiler
//
// Compiler Build ID: CL-36424714
// Cuda compilation tools, release 13.0, V13.0.88
// Based on NVVM 20.0.0
//

.version 9.0
.target sm_100
.address_size 64

	// .globl	_Z13kernel_stridePiiiS_
// _ZZ13kernel_stridePiiiS_E6shared has been demoted
// _ZZ13kernel_stridePiiiS_E3bar has been demoted
// _ZZ17kernel_contiguousPiiiS_E6shared has been demoted
// _ZZ17kernel_contiguousPiiiS_E3bar has been demoted
// _ZZ14kernel_stride2PiiiS_E6shared has been demoted
// _ZZ14kernel_stride2PiiiS_E4bar0 has been demoted
// _ZZ14kernel_stride2PiiiS_E4bar1 has been demoted

.visible .entry _Z13kernel_stridePiiiS_(
	.param .u64 .ptr .align 1 _Z13kernel_stridePiiiS__param_0,
	.param .u32 _Z13kernel_stridePiiiS__param_1,
	.param .u32 _Z13kernel_stridePiiiS__param_2,
	.param .u64 .ptr .align 1 _Z13kernel_stridePiiiS__param_3
)
{
	.reg .pred 	%p<9>;
	.reg .b32 	%r<58>;
	.reg .b64 	%rd<24>;
	// demoted variable
	.shared .align 128 .b8 _ZZ13kernel_stridePiiiS_E6shared[8192];
	// demoted variable
	.shared .align 8 .b8 _ZZ13kernel_stridePiiiS_E3bar[8];
	ld.param.u64 	%rd7, [_Z13kernel_stridePiiiS__param_0];
	ld.param.u32 	%r14, [_Z13kernel_stridePiiiS__param_2];
	ld.param.u64 	%rd8, [_Z13kernel_stridePiiiS__param_3];
	mov.u32 	%r1, %ctaid.x;
	mov.u32 	%r2, %tid.x;
	mov.u32 	%r3, %ntid.x;
	setp.ne.s32 	%p1, %r2, 0;
	@%p1 bra 	$L__BB0_2;
	mov.u32 	%r15, _ZZ13kernel_stridePiiiS_E3bar;
	// begin inline asm
	mbarrier.init.shared.b64 [%r15], %r3;
	// end inline asm
	// begin inline asm
	fence.proxy.async.shared::cta; // 6.
	// end inline asm
$L__BB0_2:
	bar.sync 	0;
	setp.lt.s32 	%p2, %r14, 2048;
	mov.b32 	%r57, 0;
	@%p2 bra 	$L__BB0_16;
	mul.lo.s32 	%r4, %r14, %r1;
	cvta.to.global.u64 	%rd1, %rd7;
	shl.b32 	%r19, %r2, 5;
	mov.u32 	%r20, _ZZ13kernel_stridePiiiS_E6shared;
	add.s32 	%r5, %r20, %r19;
	shr.s32 	%r21, %r14, 31;
	shr.u32 	%r22, %r21, 21;
	add.s32 	%r23, %r14, %r22;
	shr.s32 	%r6, %r23, 11;
	mov.b32 	%r54, 0;
	mov.u32 	%r57, %r54;
$L__BB0_4:
	setp.ne.s32 	%p3, %r2, 0;
	@%p3 bra 	$L__BB0_6;
	shl.b32 	%r31, %r54, 11;
	add.s32 	%r32, %r31, %r4;
	mul.wide.u32 	%rd12, %r32, 4;
	add.s64 	%rd10, %rd1, %rd12;
	mov.u32 	%r28, _ZZ13kernel_stridePiiiS_E3bar;
	mov.b32 	%r30, 8192;
	// begin inline asm
	cp.async.bulk.shared::cluster.global.mbarrier::complete_tx::bytes [%r20], [%rd10], %r30, [%r28];
	// end inline asm
	// begin inline asm
	mbarrier.arrive.expect_tx.release.cta.shared::cta.b64 %rd23, [%r28], %r30; // 8. 
	// end inline asm
	bra.uni 	$L__BB0_7;
$L__BB0_6:
	mov.u32 	%r24, _ZZ13kernel_stridePiiiS_E3bar;
	mov.b32 	%r25, 1;
	// begin inline asm
	mbarrier.arrive.shared::cta.b64                             %rd23,  [%r24], %r25;    // 2. 
	// end inline asm
$L__BB0_7:
	mov.b32 	%r56, 0;
	// begin inline asm
	mov.u64 %rd13, %globaltimer;
	// end inline asm
$L__BB0_8:
	mov.u32 	%r35, _ZZ13kernel_stridePiiiS_E3bar;
	// begin inline asm
	{
	.reg .pred p;
	mbarrier.try_wait.shared.b64 p, [%r35], %rd23;
	selp.b32 %r34, 1, 0, p;
	}
	// end inline asm
	setp.ne.s32 	%p4, %r34, 0;
	@%p4 bra 	$L__BB0_15;
	setp.gt.s32 	%p6, %r56, 15;
	@%p6 bra 	$L__BB0_11;
	add.s32 	%r56, %r56, 1;
	bra.uni 	$L__BB0_8;
$L__BB0_11:
	// begin inline asm
	mov.u64 %rd18, %globaltimer;
	// end inline asm
	sub.s64 	%rd6, %rd18, %rd13;
	setp.lt.s64 	%p7, %rd6, 4000000;
	@%p7 bra 	$L__BB0_13;
	mov.b32 	%r52, 1000000;
	// begin inline asm
	nanosleep.u32 %r52;
	// end inline asm
	bra.uni 	$L__BB0_8;
$L__BB0_13:
	setp.lt.s64 	%p8, %rd6, 40000;
	@%p8 bra 	$L__BB0_8;
	shr.s64 	%rd19, %rd6, 63;
	shr.u64 	%rd20, %rd19, 62;
	add.s64 	%rd21, %rd6, %rd20;
	shr.u64 	%rd22, %rd21, 2;
	cvt.u32.u64 	%r53, %rd22;
	// begin inline asm
	nanosleep.u32 %r53;
	// end inline asm
	bra.uni 	$L__BB0_8;
$L__BB0_15:
	ld.shared.v4.u32 	{%r36, %r37, %r38, %r39}, [%r5];
	add.s32 	%r40, %r36, %r57;
	add.s32 	%r41, %r37, %r40;
	add.s32 	%r42, %r38, %r41;
	add.s32 	%r43, %r39, %r42;
	ld.shared.v4.u32 	{%r44, %r45, %r46, %r47}, [%r5+16];
	add.s32 	%r48, %r44, %r43;
	add.s32 	%r49, %r45, %r48;
	add.s32 	%r50, %r46, %r49;
	add.s32 	%r57, %r47, %r50;
	add.s32 	%r54, %r54, 1;
	setp.ne.s32 	%p5, %r54, %r6;
	@%p5 bra 	$L__BB0_4;
$L__BB0_16:
	cvta.to.global.u64 	%rd15, %rd8;
	mad.lo.s32 	%r51, %r1, %r3, %r2;
	mul.wide.s32 	%rd16, %r51, 4;
	add.s64 	%rd17, %rd15, %rd16;
	st.global.u32 	[%rd17], %r57;
	ret;

}
	// .globl	_Z17kernel_contiguousPiiiS_
.visible .entry _Z17kernel_contiguousPiiiS_(
	.param .u64 .ptr .align 1 _Z17kernel_contiguousPiiiS__param_0,
	.param .u32 _Z17kernel_contiguousPiiiS__param_1,
	.param .u32 _Z17kernel_contiguousPiiiS__param_2,
	.param .u64 .ptr .align 1 _Z17kernel_contiguousPiiiS__param_3
)
{
	.reg .pred 	%p<9>;
	.reg .b32 	%r<58>;
	.reg .b64 	%rd<24>;
	// demoted variable
	.shared .align 128 .b8 _ZZ17kernel_contiguousPiiiS_E6shared[8192];
	// demoted variable
	.shared .align 8 .b8 _ZZ17kernel_contiguousPiiiS_E3bar[8];
	ld.param.u64 	%rd7, [_Z17kernel_contiguousPiiiS__param_0];
	ld.param.u32 	%r14, [_Z17kernel_contiguousPiiiS__param_2];
	ld.param.u64 	%rd8, [_Z17kernel_contiguousPiiiS__param_3];
	mov.u32 	%r1, %ctaid.x;
	mov.u32 	%r2, %tid.x;
	mov.u32 	%r3, %ntid.x;
	setp.ne.s32 	%p1, %r2, 0;
	@%p1 bra 	$L__BB1_2;
	mov.u32 	%r15, _ZZ17kernel_contiguousPiiiS_E3bar;
	// begin inline asm
	mbarrier.init.shared.b64 [%r15], %r3;
	// end inline asm
	// begin inline asm
	fence.proxy.async.shared::cta; // 6.
	// end inline asm
$L__BB1_2:
	bar.sync 	0;
	setp.lt.s32 	%p2, %r14, 2048;
	mov.b32 	%r57, 0;
	@%p2 bra 	$L__BB1_16;
	shl.b32 	%r4, %r1, 11;
	cvta.to.global.u64 	%rd1, %rd7;
	shl.b32 	%r19, %r2, 5;
	mov.u32 	%r20, _ZZ17kernel_contiguousPiiiS_E6shared;
	add.s32 	%r5, %r20, %r19;
	shr.s32 	%r21, %r14, 31;
	shr.u32 	%r22, %r21, 21;
	add.s32 	%r23, %r14, %r22;
	shr.s32 	%r6, %r23, 11;
	mov.b32 	%r54, 0;
	mov.u32 	%r57, %r54;
$L__BB1_4:
	setp.ne.s32 	%p3, %r2, 0;
	@%p3 bra 	$L__BB1_6;
	shl.b32 	%r31, %r54, 15;
	add.s32 	%r32, %r31, %r4;
	mul.wide.u32 	%rd12, %r32, 4;
	add.s64 	%rd10, %rd1, %rd12;
	mov.u32 	%r28, _ZZ17kernel_contiguousPiiiS_E3bar;
	mov.b32 	%r30, 8192;
	// begin inline asm
	cp.async.bulk.shared::cluster.global.mbarrier::complete_tx::bytes [%r20], [%rd10], %r30, [%r28];
	// end inline asm
	// begin inline asm
	mbarrier.arrive.expect_tx.release.cta.shared::cta.b64 %rd23, [%r28], %r30; // 8. 
	// end inline asm
	bra.uni 	$L__BB1_7;
$L__BB1_6:
	mov.u32 	%r24, _ZZ17kernel_contiguousPiiiS_E3bar;
	mov.b32 	%r25, 1;
	// begin inline asm
	mbarrier.arrive.shared::cta.b64                             %rd23,  [%r24], %r25;    // 2. 
	// end inline asm
$L__BB1_7:
	mov.b32 	%r56, 0;
	// begin inline asm
	mov.u64 %rd13, %globaltimer;
	// end inline asm
$L__BB1_8:
	mov.u32 	%r35, _ZZ17kernel_contiguousPiiiS_E3bar;
	// begin inline asm
	{
	.reg .pred p;
	mbarrier.try_wait.shared.b64 p, [%r35], %rd23;
	selp.b32 %r34, 1, 0, p;
	}
	// end inline asm
	setp.ne.s32 	%p4, %r34, 0;
	@%p4 bra 	$L__BB1_15;
	setp.gt.s32 	%p6, %r56, 15;
	@%p6 bra 	$L__BB1_11;
	add.s32 	%r56, %r56, 1;
	bra.uni 	$L__BB1_8;
$L__BB1_11:
	// begin inline asm
	mov.u64 %rd18, %globaltimer;
	// end inline asm
	sub.s64 	%rd6, %rd18, %rd13;
	setp.lt.s64 	%p7, %rd6, 4000000;
	@%p7 bra 	$L__BB1_13;
	mov.b32 	%r52, 1000000;
	// begin inline asm
	nanosleep.u32 %r52;
	// end inline asm
	bra.uni 	$L__BB1_8;
$L__BB1_13:
	setp.lt.s64 	%p8, %rd6, 40000;
	@%p8 bra 	$L__BB1_8;
	shr.s64 	%rd19, %rd6, 63;
	shr.u64 	%rd20, %rd19, 62;
	add.s64 	%rd21, %rd6, %rd20;
	shr.u64 	%rd22, %rd21, 2;
	cvt.u32.u64 	%r53, %rd22;
	// begin inline asm
	nanosleep.u32 %r53;
	// end inline asm
	bra.uni 	$L__BB1_8;
$L__BB1_15:
	ld.shared.v4.u32 	{%r36, %r37, %r38, %r39}, [%r5];
	add.s32 	%r40, %r36, %r57;
	add.s32 	%r41, %r37, %r40;
	add.s32 	%r42, %r38, %r41;
	add.s32 	%r43, %r39, %r42;
	ld.shared.v4.u32 	{%r44, %r45, %r46, %r47}, [%r5+16];
	add.s32 	%r48, %r44, %r43;
	add.s32 	%r49, %r45, %r48;
	add.s32 	%r50, %r46, %r49;
	add.s32 	%r57, %r47, %r50;
	add.s32 	%r54, %r54, 1;
	setp.ne.s32 	%p5, %r54, %r6;
	@%p5 bra 	$L__BB1_4;
$L__BB1_16:
	cvta.to.global.u64 	%rd15, %rd8;
	mad.lo.s32 	%r51, %r1, %r3, %r2;
	mul.wide.s32 	%rd16, %r51, 4;
	add.s64 	%rd17, %rd15, %rd16;
	st.global.u32 	[%rd17], %r57;
	ret;

}
	// .globl	_Z14kernel_stride2PiiiS_
.visible .entry _Z14kernel_stride2PiiiS_(
	.param .u64 .ptr .align 1 _Z14kernel_stride2PiiiS__param_0,
	.param .u32 _Z14kernel_stride2PiiiS__param_1,
	.param .u32 _Z14kernel_stride2PiiiS__param_2,
	.param .u64 .ptr .align 1 _Z14kernel_stride2PiiiS__param_3
)
{
	.reg .pred 	%p<25>;
	.reg .b32 	%r<134>;
	.reg .b64 	%rd<82>;
	// demoted variable
	.shared .align 128 .b8 _ZZ14kernel_stride2PiiiS_E6shared[16384];
	// demoted variable
	.shared .align 8 .b8 _ZZ14kernel_stride2PiiiS_E4bar0[8];
	// demoted variable
	.shared .align 8 .b8 _ZZ14kernel_stride2PiiiS_E4bar1[8];
	ld.param.u64 	%rd25, [_Z14kernel_stride2PiiiS__param_0];
	ld.param.u32 	%r22, [_Z14kernel_stride2PiiiS__param_2];
	ld.param.u64 	%rd26, [_Z14kernel_stride2PiiiS__param_3];
	mov.u32 	%r1, %ctaid.x;
	mov.u32 	%r2, %tid.x;
	mov.u32 	%r3, %ntid.x;
	setp.ne.s32 	%p1, %r2, 0;
	@%p1 bra 	$L__BB2_2;
	mov.u32 	%r23, _ZZ14kernel_stride2PiiiS_E4bar0;
	// begin inline asm
	mbarrier.init.shared.b64 [%r23], %r3;
	// end inline asm
	mov.u32 	%r25, _ZZ14kernel_stride2PiiiS_E4bar1;
	// begin inline asm
	mbarrier.init.shared.b64 [%r25], %r3;
	// end inline asm
	// begin inline asm
	fence.proxy.async.shared::cta; // 6.
	// end inline asm
$L__BB2_2:
	setp.ne.s32 	%p2, %r2, 0;
	bar.sync 	0;
	@%p2 bra 	$L__BB2_4;
	mul.lo.s32 	%r34, %r22, %r1;
	cvta.to.global.u64 	%rd30, %rd25;
	mul.wide.s32 	%rd31, %r34, 4;
	add.s64 	%rd28, %rd30, %rd31;
	mov.u32 	%r35, _ZZ14kernel_stride2PiiiS_E6shared;
	add.s32 	%r29, %r35, 8192;
	mov.u32 	%r31, _ZZ14kernel_stride2PiiiS_E4bar0;
	mov.b32 	%r33, 8192;
	// begin inline asm
	cp.async.bulk.shared::cluster.global.mbarrier::complete_tx::bytes [%r29], [%rd28], %r33, [%r31];
	// end inline asm
	// begin inline asm
	mbarrier.arrive.expect_tx.release.cta.shared::cta.b64 %rd79, [%r31], %r33; // 8. 
	// end inline asm
	bra.uni 	$L__BB2_5;
$L__BB2_4:
	mov.u32 	%r27, _ZZ14kernel_stride2PiiiS_E4bar0;
	mov.b32 	%r28, 1;
	// begin inline asm
	mbarrier.arrive.shared::cta.b64                             %rd79,  [%r27], %r28;    // 2. 
	// end inline asm
$L__BB2_5:
	setp.lt.s32 	%p3, %r22, 6144;
	mov.b32 	%r131, 1;
	mov.b32 	%r130, 0;
	@%p3 bra 	$L__BB2_30;
	shr.u32 	%r40, %r22, 11;
	mul.lo.s32 	%r4, %r22, %r1;
	cvta.to.global.u64 	%rd4, %rd25;
	add.s32 	%r5, %r40, -2;
	mov.b32 	%r130, 0;
	mov.b32 	%r125, 1;
	mov.u32 	%r126, %r125;
$L__BB2_7:
	setp.ne.s32 	%p4, %r2, 0;
	xor.b32  	%r131, %r125, 1;
	@%p4 bra 	$L__BB2_10;
	setp.ne.s32 	%p6, %r125, 1;
	@%p6 bra 	$L__BB2_20;
	shl.b32 	%r64, %r126, 11;
	add.s32 	%r65, %r64, %r4;
	shl.b32 	%r66, %r131, 13;
	mov.u32 	%r67, _ZZ14kernel_stride2PiiiS_E6shared;
	add.s32 	%r59, %r67, %r66;
	mul.wide.u32 	%rd48, %r65, 4;
	add.s64 	%rd46, %rd4, %rd48;
	mov.u32 	%r61, _ZZ14kernel_stride2PiiiS_E4bar1;
	mov.b32 	%r63, 8192;
	// begin inline asm
	cp.async.bulk.shared::cluster.global.mbarrier::complete_tx::bytes [%r59], [%rd46], %r63, [%r61];
	// end inline asm
	// begin inline asm
	mbarrier.arrive.expect_tx.release.cta.shared::cta.b64 %rd5, [%r61], %r63; // 8. 
	// end inline asm
	bra.uni 	$L__BB2_12;
$L__BB2_10:
	setp.ne.s32 	%p5, %r125, 1;
	@%p5 bra 	$L__BB2_48;
	mov.u32 	%r43, _ZZ14kernel_stride2PiiiS_E4bar1;
	mov.b32 	%r44, 1;
	// begin inline asm
	mbarrier.arrive.shared::cta.b64                             %rd5,  [%r43], %r44;    // 2. 
	// end inline asm
$L__BB2_12:
	mov.b32 	%r128, 0;
	// begin inline asm
	mov.u64 %rd49, %globaltimer;
	// end inline asm
$L__BB2_13:
	mov.u32 	%r70, _ZZ14kernel_stride2PiiiS_E4bar0;
	// begin inline asm
	{
	.reg .pred p;
	mbarrier.try_wait.shared.b64 p, [%r70], %rd79;
	selp.b32 %r69, 1, 0, p;
	}
	// end inline asm
	setp.ne.s32 	%p11, %r69, 0;
	@%p11 bra 	$L__BB2_29;
	setp.gt.s32 	%p22, %r128, 15;
	@%p22 bra 	$L__BB2_16;
	add.s32 	%r128, %r128, 1;
	bra.uni 	$L__BB2_13;
$L__BB2_16:
	// begin inline asm
	mov.u64 %rd68, %globaltimer;
	// end inline asm
	sub.s64 	%rd13, %rd68, %rd49;
	setp.lt.s64 	%p23, %rd13, 4000000;
	@%p23 bra 	$L__BB2_18;
	mov.b32 	%r123, 1000000;
	// begin inline asm
	nanosleep.u32 %r123;
	// end inline asm
	bra.uni 	$L__BB2_13;
$L__BB2_18:
	setp.lt.s64 	%p24, %rd13, 40000;
	@%p24 bra 	$L__BB2_13;
	shr.s64 	%rd69, %rd13, 63;
	shr.u64 	%rd70, %rd69, 62;
	add.s64 	%rd71, %rd13, %rd70;
	shr.u64 	%rd72, %rd71, 2;
	cvt.u32.u64 	%r124, %rd72;
	// begin inline asm
	nanosleep.u32 %r124;
	// end inline asm
	bra.uni 	$L__BB2_13;
$L__BB2_20:
	shl.b32 	%r50, %r126, 11;
	add.s32 	%r51, %r50, %r4;
	shl.b32 	%r52, %r131, 13;
	mov.u32 	%r53, _ZZ14kernel_stride2PiiiS_E6shared;
	add.s32 	%r45, %r53, %r52;
	mul.wide.u32 	%rd38, %r51, 4;
	add.s64 	%rd36, %rd4, %rd38;
	mov.u32 	%r47, _ZZ14kernel_stride2PiiiS_E4bar0;
	mov.b32 	%r49, 8192;
	// begin inline asm
	cp.async.bulk.shared::cluster.global.mbarrier::complete_tx::bytes [%r45], [%rd36], %r49, [%r47];
	// end inline asm
	// begin inline asm
	mbarrier.arrive.expect_tx.release.cta.shared::cta.b64 %rd79, [%r47], %r49; // 8. 
	// end inline asm
$L__BB2_21:
	mov.b32 	%r129, 0;
	// begin inline asm
	mov.u64 %rd39, %globaltimer;
	// end inline asm
$L__BB2_22:
	mov.u32 	%r56, _ZZ14kernel_stride2PiiiS_E4bar1;
	// begin inline asm
	{
	.reg .pred p;
	mbarrier.try_wait.shared.b64 p, [%r56], %rd5;
	selp.b32 %r55, 1, 0, p;
	}
	// end inline asm
	setp.ne.s32 	%p7, %r55, 0;
	@%p7 bra 	$L__BB2_29;
	setp.gt.s32 	%p8, %r129, 15;
	@%p8 bra 	$L__BB2_25;
	add.s32 	%r129, %r129, 1;
	bra.uni 	$L__BB2_22;
$L__BB2_25:
	// begin inline asm
	mov.u64 %rd41, %globaltimer;
	// end inline asm
	sub.s64 	%rd16, %rd41, %rd39;
	setp.lt.s64 	%p9, %rd16, 4000000;
	@%p9 bra 	$L__BB2_27;
	mov.b32 	%r57, 1000000;
	// begin inline asm
	nanosleep.u32 %r57;
	// end inline asm
	bra.uni 	$L__BB2_22;
$L__BB2_27:
	setp.lt.s64 	%p10, %rd16, 40000;
	@%p10 bra 	$L__BB2_22;
	shr.s64 	%rd42, %rd16, 63;
	shr.u64 	%rd43, %rd42, 62;
	add.s64 	%rd44, %rd16, %rd43;
	shr.u64 	%rd45, %rd44, 2;
	cvt.u32.u64 	%r58, %rd45;
	// begin inline asm
	nanosleep.u32 %r58;
	// end inline asm
	bra.uni 	$L__BB2_22;
$L__BB2_29:
	shl.b32 	%r71, %r125, 13;
	mov.u32 	%r72, _ZZ14kernel_stride2PiiiS_E6shared;
	add.s32 	%r73, %r72, %r71;
	shl.b32 	%r74, %r2, 5;
	add.s32 	%r75, %r73, %r74;
	ld.shared.v4.u32 	{%r76, %r77, %r78, %r79}, [%r75];
	add.s32 	%r80, %r76, %r130;
	add.s32 	%r81, %r77, %r80;
	add.s32 	%r82, %r78, %r81;
	add.s32 	%r83, %r79, %r82;
	ld.shared.v4.u32 	{%r84, %r85, %r86, %r87}, [%r75+16];
	add.s32 	%r88, %r84, %r83;
	add.s32 	%r89, %r85, %r88;
	add.s32 	%r90, %r86, %r89;
	add.s32 	%r130, %r87, %r90;
	add.s32 	%r15, %r126, 1;
	setp.ne.s32 	%p12, %r126, %r5;
	mov.u32 	%r125, %r131;
	mov.u32 	%r126, %r15;
	@%p12 bra 	$L__BB2_7;
$L__BB2_30:
	setp.eq.s32 	%p13, %r131, 0;
	@%p13 bra 	$L__BB2_39;
	mov.b32 	%r132, 0;
	// begin inline asm
	mov.u64 %rd51, %globaltimer;
	// end inline asm
	mov.u32 	%r93, _ZZ14kernel_stride2PiiiS_E4bar0;
$L__BB2_32:
	// begin inline asm
	{
	.reg .pred p;
	mbarrier.try_wait.shared.b64 p, [%r93], %rd79;
	selp.b32 %r92, 1, 0, p;
	}
	// end inline asm
	setp.ne.s32 	%p14, %r92, 0;
	@%p14 bra 	$L__BB2_47;
	setp.gt.s32 	%p15, %r132, 15;
	@%p15 bra 	$L__BB2_35;
	add.s32 	%r132, %r132, 1;
	bra.uni 	$L__BB2_32;
$L__BB2_35:
	// begin inline asm
	mov.u64 %rd53, %globaltimer;
	// end inline asm
	sub.s64 	%rd22, %rd53, %rd51;
	setp.lt.s64 	%p16, %rd22, 4000000;
	@%p16 bra 	$L__BB2_37;
	mov.b32 	%r94, 1000000;
	// begin inline asm
	nanosleep.u32 %r94;
	// end inline asm
	bra.uni 	$L__BB2_32;
$L__BB2_37:
	setp.lt.s64 	%p17, %rd22, 40000;
	@%p17 bra 	$L__BB2_32;
	shr.s64 	%rd54, %rd22, 63;
	shr.u64 	%rd55, %rd54, 62;
	add.s64 	%rd56, %rd22, %rd55;
	shr.u64 	%rd57, %rd56, 2;
	cvt.u32.u64 	%r95, %rd57;
	// begin inline asm
	nanosleep.u32 %r95;
	// end inline asm
	bra.uni 	$L__BB2_32;
$L__BB2_39:
	mov.b32 	%r133, 0;
	// begin inline asm
	mov.u64 %rd58, %globaltimer;
	// end inline asm
	mov.u32 	%r98, _ZZ14kernel_stride2PiiiS_E4bar1;
$L__BB2_40:
	// begin inline asm
	{
	.reg .pred p;
	mbarrier.try_wait.shared.b64 p, [%r98], %rd5;
	selp.b32 %r97, 1, 0, p;
	}
	// end inline asm
	setp.ne.s32 	%p18, %r97, 0;
	@%p18 bra 	$L__BB2_47;
	setp.gt.s32 	%p19, %r133, 15;
	@%p19 bra 	$L__BB2_43;
	add.s32 	%r133, %r133, 1;
	bra.uni 	$L__BB2_40;
$L__BB2_43:
	// begin inline asm
	mov.u64 %rd63, %globaltimer;
	// end inline asm
	sub.s64 	%rd24, %rd63, %rd58;
	setp.lt.s64 	%p20, %rd24, 4000000;
	@%p20 bra 	$L__BB2_45;
	mov.b32 	%r121, 1000000;
	// begin inline asm
	nanosleep.u32 %r121;
	// end inline asm
	bra.uni 	$L__BB2_40;
$L__BB2_45:
	setp.lt.s64 	%p21, %rd24, 40000;
	@%p21 bra 	$L__BB2_40;
	shr.s64 	%rd64, %rd24, 63;
	shr.u64 	%rd65, %rd64, 62;
	add.s64 	%rd66, %rd24, %rd65;
	shr.u64 	%rd67, %rd66, 2;
	cvt.u32.u64 	%r122, %rd67;
	// begin inline asm
	nanosleep.u32 %r122;
	// end inline asm
	bra.uni 	$L__BB2_40;
$L__BB2_47:
	shl.b32 	%r99, %r131, 13;
	mov.u32 	%r100, _ZZ14kernel_stride2PiiiS_E6shared;
	add.s32 	%r101, %r100, %r99;
	shl.b32 	%r102, %r2, 5;
	add.s32 	%r103, %r101, %r102;
	ld.shared.v4.u32 	{%r104, %r105, %r106, %r107}, [%r103];
	add.s32 	%r108, %r104, %r130;
	add.s32 	%r109, %r105, %r108;
	add.s32 	%r110, %r106, %r109;
	add.s32 	%r111, %r107, %r110;
	ld.shared.v4.u32 	{%r112, %r113, %r114, %r115}, [%r103+16];
	add.s32 	%r116, %r112, %r111;
	add.s32 	%r117, %r113, %r116;
	add.s32 	%r118, %r114, %r117;
	add.s32 	%r119, %r115, %r118;
	cvta.to.global.u64 	%rd60, %rd26;
	mad.lo.s32 	%r120, %r1, %r3, %r2;
	mul.wide.s32 	%rd61, %r120, 4;
	add.s64 	%rd62, %rd60, %rd61;
	st.global.u32 	[%rd62], %r119;
	ret;
$L__BB2_48:
	mov.u32 	%r41, _ZZ14kernel_stride2PiiiS_E4bar0;
	mov.b32 	%r42, 1;
	// begin inline asm
	mbarrier.arrive.shared::cta.b64                             %rd79,  [%r41], %r42;    // 2. 
	// end inline asm
	bra.uni 	$L__BB2_21;

}


// ===== COMPILED SASS (sm_100) =====

	.target	sm_100

	.elftype	@"ET_EXEC"


//--------------------- .note.nv.tkinfo           --------------------------
	.section	.note.nv.tkinfo,"",@"SHT_NOTE"
	.sectionflags	@"SHF_NOTE_NV_TKINFO"
	.tkinfo
        /*0018*/ 	.word	0x00000002
        /*0030*/ 	.string	""
        /*0030*/ 	.string	"ptxas"
        /*0030*/ 	.string	"Cuda compilation tools, release 13.0, V13.0.88"
        /*0030*/ 	.string	"Build cuda_13.0.r13.0/compiler.36424714_0"
        /*0030*/ 	.string	"-arch sm_100 -m 64 "



//--------------------- .note.nv.cuinfo           --------------------------
	.section	.note.nv.cuinfo,"",@"SHT_NOTE"
	.sectionflags	@"SHF_NOTE_NV_CUINFO"
        /*0018*/ 	.short	0x0002
        /*001a*/ 	.short	0x0064
        /*001c*/ 	.short	0x0082
	.zero		2


//--------------------- .nv.info                  --------------------------
	.section	.nv.info,"",@"SHT_CUDA_INFO"
	.align	4


	//----- nvinfo : EIATTR_REGCOUNT
	.align		4
        /*0000*/ 	.byte	0x04, 0x2f
        /*0002*/ 	.short	(.L_1 - .L_0)
	.align		4
.L_0:
        /*0004*/ 	.word	index@(_Z13kernel_stridePiiiS_)
        /*0008*/ 	.word	0x00000010


	//----- nvinfo : EIATTR_FRAME_SIZE
	.align		4
.L_1:
        /*000c*/ 	.byte	0x04, 0x11
        /*000e*/ 	.short	(.L_3 - .L_2)
	.align		4
.L_2:
        /*0010*/ 	.word	index@(_Z13kernel_stridePiiiS_)
        /*0014*/ 	.word	0x00000000


	//----- nvinfo : EIATTR_REGCOUNT
	.align		4
.L_3:
        /*0018*/ 	.byte	0x04, 0x2f
        /*001a*/ 	.short	(.L_5 - .L_4)
	.align		4
.L_4:
        /*001c*/ 	.word	index@(_Z17kernel_contiguousPiiiS_)
        /*0020*/ 	.word	0x00000010


	//----- nvinfo : EIATTR_FRAME_SIZE
	.align		4
.L_5:
        /*0024*/ 	.byte	0x04, 0x11
        /*0026*/ 	.short	(.L_7 - .L_6)
	.align		4
.L_6:
        /*0028*/ 	.word	index@(_Z17kernel_contiguousPiiiS_)
        /*002c*/ 	.word	0x00000000


	//----- nvinfo : EIATTR_REGCOUNT
	.align		4
.L_7:
        /*0030*/ 	.byte	0x04, 0x2f
        /*0032*/ 	.short	(.L_9 - .L_8)
	.align		4
.L_8:
        /*0034*/ 	.word	index@(_Z14kernel_stride2PiiiS_)
        /*0038*/ 	.word	0x00000018


	//----- nvinfo : EIATTR_FRAME_SIZE
	.align		4
.L_9:
        /*003c*/ 	.byte	0x04, 0x11
        /*003e*/ 	.short	(.L_11 - .L_10)
	.align		4
.L_10:
        /*0040*/ 	.word	index@(_Z14kernel_stride2PiiiS_)
        /*0044*/ 	.word	0x00000000


	//----- nvinfo : EIATTR_MIN_STACK_SIZE
	.align		4
.L_11:
        /*0048*/ 	.byte	0x04, 0x12
        /*004a*/ 	.short	(.L_13 - .L_12)
	.align		4
.L_12:
        /*004c*/ 	.word	index@(_Z14kernel_stride2PiiiS_)
        /*0050*/ 	.word	0x00000000


	//----- nvinfo : EIATTR_MIN_STACK_SIZE
	.align		4
.L_13:
        /*0054*/ 	.byte	0x04, 0x12
        /*0056*/ 	.short	(.L_15 - .L_14)
	.align		4
.L_14:
        /*0058*/ 	.word	index@(_Z17kernel_contiguousPiiiS_)
        /*005c*/ 	.word	0x00000000


	//----- nvinfo : EIATTR_MIN_STACK_SIZE
	.align		4
.L_15:
        /*0060*/ 	.byte	0x04, 0x12
        /*0062*/ 	.short	(.L_17 - .L_16)
	.align		4
.L_16:
        /*0064*/ 	.word	index@(_Z13kernel_stridePiiiS_)
        /*0068*/ 	.word	0x00000000
.L_17:


//--------------------- .nv.compat                --------------------------
	.section	.nv.compat,"",@"SHT_CUDA_COMPAT_INFO"
	.align	4
        /*0000*/ 	.byte	0x02, 0x09, 0x00, 0x00, 0x02, 0x02, 0x02, 0x00, 0x02, 0x05, 0x05, 0x00, 0x03, 0x07, 0x01, 0x01
        /*0010*/ 	.byte	0x02, 0x03, 0x00, 0x00, 0x02, 0x06, 0x01, 0x00, 0x04, 0x0b, 0x08, 0x00, 0x09, 0x00, 0x00, 0x00
        /*0020*/ 	.byte	0x00, 0x00, 0x00, 0x00


//--------------------- .nv.info._Z14kernel_stride2PiiiS_ --------------------------
	.section	.nv.info._Z14kernel_stride2PiiiS_,"",@"SHT_CUDA_INFO"
	.sectionflags	@""
	.align	4


	//----- nvinfo : EIATTR_CUDA_API_VERSION
	.align		4
        /*0000*/ 	.byte	0x04, 0x37
        /*0002*/ 	.short	(.L_19 - .L_18)
.L_18:
        /*0004*/ 	.word	0x00000082


	//----- nvinfo : EIATTR_KPARAM_INFO
	.align		4
.L_19:
        /*0008*/ 	.byte	0x04, 0x17
        /*000a*/ 	.short	(.L_21 - .L_20)
.L_20:
        /*000c*/ 	.word	0x00000000
        /*0010*/ 	.short	0x0003
        /*0012*/ 	.short	0x0010
        /*0014*/ 	.byte	0x00, 0xf5, 0x21, 0x00


	//----- nvinfo : EIATTR_KPARAM_INFO
	.align		4
.L_21:
        /*0018*/ 	.byte	0x04, 0x17
        /*001a*/ 	.short	(.L_23 - .L_22)
.L_22:
        /*001c*/ 	.word	0x00000000
        /*0020*/ 	.short	0x0002
        /*0022*/ 	.short	0x000c
        /*0024*/ 	.byte	0x00, 0xf0, 0x11, 0x00


	//----- nvinfo : EIATTR_KPARAM_INFO
	.align		4
.L_23:
        /*0028*/ 	.byte	0x04, 0x17
        /*002a*/ 	.short	(.L_25 - .L_24)
.L_24:
        /*002c*/ 	.word	0x00000000
        /*0030*/ 	.short	0x0001
        /*0032*/ 	.short	0x0008
        /*0034*/ 	.byte	0x00, 0xf0, 0x11, 0x00


	//----- nvinfo : EIATTR_KPARAM_INFO
	.align		4
.L_25:
        /*0038*/ 	.byte	0x04, 0x17
        /*003a*/ 	.short	(.L_27 - .L_26)
.L_26:
        /*003c*/ 	.word	0x00000000
        /*0040*/ 	.short	0x0000
        /*0042*/ 	.short	0x0000
        /*0044*/ 	.byte	0x00, 0xf5, 0x21, 0x00


	//----- nvinfo : EIATTR_SPARSE_MMA_MASK
	.align		4
.L_27:
        /*0048*/ 	.byte	0x03, 0x50
        /*004a*/ 	.short	0x0000


	//----- nvinfo : EIATTR_MAXREG_COUNT
	.align		4
        /*004c*/ 	.byte	0x03, 0x1b
        /*004e*/ 	.short	0x00ff


	//----- nvinfo : EIATTR_NUM_BARRIERS
	.align		4
        /*0050*/ 	.byte	0x02, 0x4c
        /*0052*/ 	.byte	0x01
	.zero		1


	//----- nvinfo : EIATTR_MERCURY_ISA_VERSION
	.align		4
        /*0054*/ 	.byte	0x03, 0x5f
        /*0056*/ 	.short	0x0101


	//----- nvinfo : EIATTR_VRC_CTA_INIT_COUNT
	.align		4
        /*0058*/ 	.byte	0x02, 0x4a
	.zero		1
	.zero		1


	//----- nvinfo : EIATTR_MBARRIER_INSTR_OFFSETS
	.align		4
        /*005c*/ 	.byte	0x04, 0x39
        /*005e*/ 	.short	(.L_29 - .L_28)


	//   ....[0]....
.L_28:
        /*0060*/ 	.word	0x00000110
        /*0064*/ 	.word	0x000000ff
        /*0068*/ 	.word	0x00000000
        /*006c*/ 	.short	0x0100
        /*006e*/ 	.byte	0x05
	.zero		1


	//   ....[1]....
        /*0070*/ 	.word	0x00000120
        /*0074*/ 	.word	0x000000ff
        /*0078*/ 	.word	0x00000000
        /*007c*/ 	.short	0x0100
        /*007e*/ 	.byte	0x04
	.zero		1


	//   ....[2]....
        /*0080*/ 	.word	0x00000390
        /*0084*/ 	.word	0x00000003
        /*0088*/ 	.word	0x00000000
        /*008c*/ 	.short	0x0101
        /*008e*/ 	.byte	0xff
	.zero		1


	//   ....[3]....
        /*0090*/ 	.word	0x000008b0
        /*0094*/ 	.word	0x00000006
        /*0098*/ 	.word	0x00000000
        /*009c*/ 	.short	0x0101
        /*009e*/ 	.byte	0xff
	.zero		1


	//   ....[4]....
        /*00a0*/ 	.word	0x00000910
        /*00a4*/ 	.word	0x0000000b
        /*00a8*/ 	.word	0x00000000
        /*00ac*/ 	.short	0x0109
        /*00ae*/ 	.byte	0xff
	.zero		1


	//   ....[5]....
        /*00b0*/ 	.word	0x00000ab0
        /*00b4*/ 	.word	0x0000000b
        /*00b8*/ 	.word	0x00000000
        /*00bc*/ 	.short	0x0109
        /*00be*/ 	.byte	0xff
	.zero		1


	//   ....[6]....
        /*00c0*/ 	.word	0x00000b50
        /*00c4*/ 	.word	0x00000006
        /*00c8*/ 	.word	0x00000000
        /*00cc*/ 	.short	0x0101
        /*00ce*/ 	.byte	0xff
	.zero		1


	//   ....[7]....
        /*00d0*/ 	.word	0x00000b90
        /*00d4*/ 	.word	0x0000000b
        /*00d8*/ 	.word	0x00000000
        /*00dc*/ 	.short	0x0109
        /*00de*/ 	.byte	0xff
	.zero		1


	//   ....[8]....
        /*00e0*/ 	.word	0x00000d30
        /*00e4*/ 	.word	0x0000000b
        /*00e8*/ 	.word	0x00000000
        /*00ec*/ 	.short	0x0109
        /*00ee*/ 	.byte	0xff
	.zero		1


	//   ....[9]....
        /*00f0*/ 	.word	0x00000f00
        /*00f4*/ 	.word	0x00000011
        /*00f8*/ 	.word	0x00000000
        /*00fc*/ 	.short	0x0109
        /*00fe*/ 	.byte	0xff
	.zero		1


	//   ....[10]....
        /*0100*/ 	.word	0x000010a0
        /*0104*/ 	.word	0x00000011
        /*0108*/ 	.word	0x00000000
        /*010c*/ 	.short	0x0109
        /*010e*/ 	.byte	0xff
	.zero		1


	//   ....[11]....
        /*0110*/ 	.word	0x00001110
        /*0114*/ 	.word	0x00000011
        /*0118*/ 	.word	0x00000000
        /*011c*/ 	.short	0x0109
        /*011e*/ 	.byte	0xff
	.zero		1


	//   ....[12]....
        /*0120*/ 	.word	0x000012b0
        /*0124*/ 	.word	0x00000011
        /*0128*/ 	.word	0x00000000
        /*012c*/ 	.short	0x0109
        /*012e*/ 	.byte	0xff
	.zero		1


	//----- nvinfo : EIATTR_NUM_MBARRIERS
	.align		4
.L_29:
        /*0130*/ 	.byte	0x03, 0x38
        /*0132*/ 	.short	0x0002


	//----- nvinfo : EIATTR_EXIT_INSTR_OFFSETS
	.align		4
        /*0134*/ 	.byte	0x04, 0x1c
        /*0136*/ 	.short	(.L_31 - .L_30)


	//   ....[0]....
.L_30:
        /*0138*/ 	.word	0x00001400


	//----- nvinfo : EIATTR_CRS_STACK_SIZE
	.align		4
.L_31:
        /*013c*/ 	.byte	0x04, 0x1e
        /*013e*/ 	.short	(.L_33 - .L_32)
.L_32:
        /*0140*/ 	.word	0x00000000


	//----- nvinfo : EIATTR_CBANK_PARAM_SIZE
	.align		4
.L_33:
        /*0144*/ 	.byte	0x03, 0x19
        /*0146*/ 	.short	0x0018


	//----- nvinfo : EIATTR_PARAM_CBANK
	.align		4
        /*0148*/ 	.byte	0x04, 0x0a
        /*014a*/ 	.short	(.L_35 - .L_34)
	.align		4
.L_34:
        /*014c*/ 	.word	index@(.nv.constant0._Z14kernel_stride2PiiiS_)
        /*0150*/ 	.short	0x0380
        /*0152*/ 	.short	0x0018


	//----- nvinfo : EIATTR_SW_WAR
	.align		4
.L_35:
        /*0154*/ 	.byte	0x04, 0x36
        /*0156*/ 	.short	(.L_37 - .L_36)
.L_36:
        /*0158*/ 	.word	0x00000008
.L_37:


//--------------------- .nv.info._Z17kernel_contiguousPiiiS_ --------------------------
	.section	.nv.info._Z17kernel_contiguousPiiiS_,"",@"SHT_CUDA_INFO"
	.sectionflags	@""
	.align	4


	//----- nvinfo : EIATTR_CUDA_API_VERSION
	.align		4
        /*0000*/ 	.byte	0x04, 0x37
        /*0002*/ 	.short	(.L_39 - .L_38)
.L_38:
        /*0004*/ 	.word	0x00000082


	//----- nvinfo : EIATTR_KPARAM_INFO
	.align		4
.L_39:
        /*0008*/ 	.byte	0x04, 0x17
        /*000a*/ 	.short	(.L_41 - .L_40)
.L_40:
        /*000c*/ 	.word	0x00000000
        /*0010*/ 	.short	0x0003
        /*0012*/ 	.short	0x0010
        /*0014*/ 	.byte	0x00, 0xf5, 0x21, 0x00


	//----- nvinfo : EIATTR_KPARAM_INFO
	.align		4
.L_41:
        /*0018*/ 	.byte	0x04, 0x17
        /*001a*/ 	.short	(.L_43 - .L_42)
.L_42:
        /*001c*/ 	.word	0x00000000
        /*0020*/ 	.short	0x0002
        /*0022*/ 	.short	0x000c
        /*0024*/ 	.byte	0x00, 0xf0, 0x11, 0x00


	//----- nvinfo : EIATTR_KPARAM_INFO
	.align		4
.L_43:
        /*0028*/ 	.byte	0x04, 0x17
        /*002a*/ 	.short	(.L_45 - .L_44)
.L_44:
        /*002c*/ 	.word	0x00000000
        /*0030*/ 	.short	0x0001
        /*0032*/ 	.short	0x0008
        /*0034*/ 	.byte	0x00, 0xf0, 0x11, 0x00


	//----- nvinfo : EIATTR_KPARAM_INFO
	.align		4
.L_45:
        /*0038*/ 	.byte	0x04, 0x17
        /*003a*/ 	.short	(.L_47 - .L_46)
.L_46:
        /*003c*/ 	.word	0x00000000
        /*0040*/ 	.short	0x0000
        /*0042*/ 	.short	0x0000
        /*0044*/ 	.byte	0x00, 0xf5, 0x21, 0x00


	//----- nvinfo : EIATTR_SPARSE_MMA_MASK
	.align		4
.L_47:
        /*0048*/ 	.byte	0x03, 0x50
        /*004a*/ 	.short	0x0000


	//----- nvinfo : EIATTR_MAXREG_COUNT
	.align		4
        /*004c*/ 	.byte	0x03, 0x1b
        /*004e*/ 	.short	0x00ff


	//----- nvinfo : EIATTR_NUM_BARRIERS
	.align		4
        /*0050*/ 	.byte	0x02, 0x4c
        /*0052*/ 	.byte	0x01
	.zero		1


	//----- nvinfo : EIATTR_MERCURY_ISA_VERSION
	.align		4
        /*0054*/ 	.byte	0x03, 0x5f
        /*0056*/ 	.short	0x0101


	//----- nvinfo : EIATTR_VRC_CTA_INIT_COUNT
	.align		4
        /*0058*/ 	.byte	0x02, 0x4a
	.zero		1
	.zero		1


	//----- nvinfo : EIATTR_MBARRIER_INSTR_OFFSETS
	.align		4
        /*005c*/ 	.byte	0x04, 0x39
        /*005e*/ 	.short	(.L_49 - .L_48)


	//   ....[0]....
.L_48:
        /*0060*/ 	.word	0x000000f0
        /*0064*/ 	.word	0x000000ff
        /*0068*/ 	.word	0x00000000
        /*006c*/ 	.short	0x0100
        /*006e*/ 	.byte	0x04
	.zero		1


	//   ....[1]....
        /*0070*/ 	.word	0x00000400
        /*0074*/ 	.word	0x0000000d
        /*0078*/ 	.word	0x00000000
        /*007c*/ 	.short	0x0101
        /*007e*/ 	.byte	0xff
	.zero		1


	//   ....[2]....
        /*0080*/ 	.word	0x00000430
        /*0084*/ 	.word	0x0000000d
        /*0088*/ 	.word	0x00000000
        /*008c*/ 	.short	0x0109
        /*008e*/ 	.byte	0xff
	.zero		1


	//   ....[3]....
        /*0090*/ 	.word	0x000005e0
        /*0094*/ 	.word	0x0000000d
        /*0098*/ 	.word	0x00000000
        /*009c*/ 	.short	0x0109
        /*009e*/ 	.byte	0xff
	.zero		1


	//----- nvinfo : EIATTR_NUM_MBARRIERS
	.align		4
.L_49:
        /*00a0*/ 	.byte	0x03, 0x38
        /*00a2*/ 	.short	0x0001


	//----- nvinfo : EIATTR_EXIT_INSTR_OFFSETS
	.align		4
        /*00a4*/ 	.byte	0x04, 0x1c
        /*00a6*/ 	.short	(.L_51 - .L_50)


	//   ....[0]....
.L_50:
        /*00a8*/ 	.word	0x00000700


	//----- nvinfo : EIATTR_CRS_STACK_SIZE
	.align		4
.L_51:
        /*00ac*/ 	.byte	0x04, 0x1e
        /*00ae*/ 	.short	(.L_53 - .L_52)
.L_52:
        /*00b0*/ 	.word	0x00000000


	//----- nvinfo : EIATTR_CBANK_PARAM_SIZE
	.align		4
.L_53:
        /*00b4*/ 	.byte	0x03, 0x19
        /*00b6*/ 	.short	0x0018


	//----- nvinfo : EIATTR_PARAM_CBANK
	.align		4
        /*00b8*/ 	.byte	0x04, 0x0a
        /*00ba*/ 	.short	(.L_55 - .L_54)
	.align		4
.L_54:
        /*00bc*/ 	.word	index@(.nv.constant0._Z17kernel_contiguousPiiiS_)
        /*00c0*/ 	.short	0x0380
        /*00c2*/ 	.short	0x0018


	//----- nvinfo : EIATTR_SW_WAR
	.align		4
.L_55:
        /*00c4*/ 	.byte	0x04, 0x36
        /*00c6*/ 	.short	(.L_57 - .L_56)
.L_56:
        /*00c8*/ 	.word	0x00000008
.L_57:


//--------------------- .nv.info._Z13kernel_stridePiiiS_ --------------------------
	.section	.nv.info._Z13kernel_stridePiiiS_,"",@"SHT_CUDA_INFO"
	.sectionflags	@""
	.align	4


	//----- nvinfo : EIATTR_CUDA_API_VERSION
	.align		4
        /*0000*/ 	.byte	0x04, 0x37
        /*0002*/ 	.short	(.L_59 - .L_58)
.L_58:
        /*0004*/ 	.word	0x00000082


	//----- nvinfo : EIATTR_KPARAM_INFO
	.align		4
.L_59:
        /*0008*/ 	.byte	0x04, 0x17
        /*000a*/ 	.short	(.L_61 - .L_60)
.L_60:
        /*000c*/ 	.word	0x00000000
        /*0010*/ 	.short	0x0003
        /*0012*/ 	.short	0x0010
        /*0014*/ 	.byte	0x00, 0xf5, 0x21, 0x00


	//----- nvinfo : EIATTR_KPARAM_INFO
	.align		4
.L_61:
        /*0018*/ 	.byte	0x04, 0x17
        /*001a*/ 	.short	(.L_63 - .L_62)
.L_62:
        /*001c*/ 	.word	0x00000000
        /*0020*/ 	.short	0x0002
        /*0022*/ 	.short	0x000c
        /*0024*/ 	.byte	0x00, 0xf0, 0x11, 0x00


	//----- nvinfo : EIATTR_KPARAM_INFO
	.align		4
.L_63:
        /*0028*/ 	.byte	0x04, 0x17
        /*002a*/ 	.short	(.L_65 - .L_64)
.L_64:
        /*002c*/ 	.word	0x00000000
        /*0030*/ 	.short	0x0001
        /*0032*/ 	.short	0x0008
        /*0034*/ 	.byte	0x00, 0xf0, 0x11, 0x00


	//----- nvinfo : EIATTR_KPARAM_INFO
	.align		4
.L_65:
        /*0038*/ 	.byte	0x04, 0x17
        /*003a*/ 	.short	(.L_67 - .L_66)
.L_66:
        /*003c*/ 	.word	0x00000000
        /*0040*/ 	.short	0x0000
        /*0042*/ 	.short	0x0000
        /*0044*/ 	.byte	0x00, 0xf5, 0x21, 0x00


	//----- nvinfo : EIATTR_SPARSE_MMA_MASK
	.align		4
.L_67:
        /*0048*/ 	.byte	0x03, 0x50
        /*004a*/ 	.short	0x0000


	//----- nvinfo : EIATTR_MAXREG_COUNT
	.align		4
        /*004c*/ 	.byte	0x03, 0x1b
        /*004e*/ 	.short	0x00ff


	//----- nvinfo : EIATTR_NUM_BARRIERS
	.align		4
        /*0050*/ 	.byte	0x02, 0x4c
        /*0052*/ 	.byte	0x01
	.zero		1


	//----- nvinfo : EIATTR_MERCURY_ISA_VERSION
	.align		4
        /*0054*/ 	.byte	0x03, 0x5f
        /*0056*/ 	.short	0x0101


	//----- nvinfo : EIATTR_VRC_CTA_INIT_COUNT
	.align		4
        /*0058*/ 	.byte	0x02, 0x4a
	.zero		1
	.zero		1


	//----- nvinfo : EIATTR_MBARRIER_INSTR_OFFSETS
	.align		4
        /*005c*/ 	.byte	0x04, 0x39
        /*005e*/ 	.short	(.L_69 - .L_68)


	//   ....[0]....
.L_68:
        /*0060*/ 	.word	0x000000f0
        /*0064*/ 	.word	0x000000ff
        /*0068*/ 	.word	0x00000000
        /*006c*/ 	.short	0x0100
        /*006e*/ 	.byte	0x04
	.zero		1


	//   ....[1]....
        /*0070*/ 	.word	0x00000400
        /*0074*/ 	.word	0x0000000d
        /*0078*/ 	.word	0x00000000
        /*007c*/ 	.short	0x0101
        /*007e*/ 	.byte	0xff
	.zero		1


	//   ....[2]....
        /*0080*/ 	.word	0x00000430
        /*0084*/ 	.word	0x0000000d
        /*0088*/ 	.word	0x00000000
        /*008c*/ 	.short	0x0109
        /*008e*/ 	.byte	0xff
	.zero		1


	//   ....[3]....
        /*0090*/ 	.word	0x000005e0
        /*0094*/ 	.word	0x0000000d
        /*0098*/ 	.word	0x00000000
        /*009c*/ 	.short	0x0109
        /*009e*/ 	.byte	0xff
	.zero		1


	//----- nvinfo : EIATTR_NUM_MBARRIERS
	.align		4
.L_69:
        /*00a0*/ 	.byte	0x03, 0x38
        /*00a2*/ 	.short	0x0001


	//----- nvinfo : EIATTR_EXIT_INSTR_OFFSETS
	.align		4
        /*00a4*/ 	.byte	0x04, 0x1c
        /*00a6*/ 	.short	(.L_71 - .L_70)


	//   ....[0]....
.L_70:
        /*00a8*/ 	.word	0x00000700


	//----- nvinfo : EIATTR_CRS_STACK_SIZE
	.align		4
.L_71:
        /*00ac*/ 	.byte	0x04, 0x1e
        /*00ae*/ 	.short	(.L_73 - .L_72)
.L_72:
        /*00b0*/ 	.word	0x00000000


	//----- nvinfo : EIATTR_CBANK_PARAM_SIZE
	.align		4
.L_73:
        /*00b4*/ 	.byte	0x03, 0x19
        /*00b6*/ 	.short	0x0018


	//----- nvinfo : EIATTR_PARAM_CBANK
	.align		4
        /*00b8*/ 	.byte	0x04, 0x0a
        /*00ba*/ 	.short	(.L_75 - .L_74)
	.align		4
.L_74:
        /*00bc*/ 	.word	index@(.nv.constant0._Z13kernel_stridePiiiS_)
        /*00c0*/ 	.short	0x0380
        /*00c2*/ 	.short	0x0018


	//----- nvinfo : EIATTR_SW_WAR
	.align		4
.L_75:
        /*00c4*/ 	.byte	0x04, 0x36
        /*00c6*/ 	.short	(.L_77 - .L_76)
.L_76:
        /*00c8*/ 	.word	0x00000008
.L_77:


//--------------------- .nv.callgraph             --------------------------
	.section	.nv.callgraph,"",@"SHT_CUDA_CALLGRAPH"
	.align	4
	.sectionentsize	8
	.align		4
        /*0000*/ 	.word	0x00000000
	.align		4
        /*0004*/ 	.word	0xffffffff
	.align		4
        /*0008*/ 	.word	0x00000000
	.align		4
        /*000c*/ 	.word	0xfffffffe
	.align		4
        /*0010*/ 	.word	0x00000000
	.align		4
        /*0014*/ 	.word	0xfffffffd
	.align		4
        /*0018*/ 	.word	0x00000000
	.align		4
        /*001c*/ 	.word	0xfffffffc


//--------------------- .text._Z14kernel_stride2PiiiS_ --------------------------
	.section	.text._Z14kernel_stride2PiiiS_,"ax",@progbits
	.align	128
        .global         _Z14kernel_stride2PiiiS_
        .type           _Z14kernel_stride2PiiiS_,@function
        .size           _Z14kernel_stride2PiiiS_,(.L_x_72 - _Z14kernel_stride2PiiiS_)
        .other          _Z14kernel_stride2PiiiS_,@"STO_CUDA_ENTRY STV_DEFAULT"
_Z14kernel_stride2PiiiS_:
.text._Z14kernel_stride2PiiiS_:
[----:B------:R-:W-:Y:S01]  /*0000*/  LDC R1, c[0x0][0x37c] ;  /* 0x0000df00ff017b82 */ /* 0x000fe20000000800 */
[----:B------:R-:W0:Y:S07]  /*0010*/  S2R R2, SR_TID.X ;  /* 0x0000000000027919 */ /* 0x000e2e0000002100 */
[----:B------:R-:W1:Y:S01]  /*0020*/  S2UR UR11, SR_CTAID.X ;  /* 0x00000000000b79c3 */ /* 0x000e620000002500 */
[----:B------:R-:W2:Y:S01]  /*0030*/  LDCU UR7, c[0x0][0x360] ;  /* 0x00006c00ff0777ac */ /* 0x000ea20008000800 */
[----:B------:R-:W-:Y:S01]  /*0040*/  BSSY.RECONVERGENT B0, `(.L_x_0) ;  /* 0x0000011000007945 */ /* 0x000fe20003800200 */
[----:B0-----:R-:W-:-:S13]  /*0050*/  ISETP.NE.AND P0, PT, R2, RZ, PT ;  /* 0x000000ff0200720c */ /* 0x001fda0003f05270 */
[----:B-12---:R-:W-:Y:S05]  /*0060*/  @P0 BRA `(.L_x_1) ;  /* 0x0000000000380947 */ /* 0x006fea0003800000 */
[----:B------:R-:W0:Y:S01]  /*0070*/  S2UR UR6, SR_CgaCtaId ;  /* 0x00000000000679c3 */ /* 0x000e220000008800 */
[----:B------:R-:W-:Y:S01]  /*0080*/  UMOV UR4, 0x400 ;  /* 0x0000040000047882 */ /* 0x000fe20000000000 */
[----:B------:R-:W-:-:S04]  /*0090*/  UIADD3 UR8, UPT, UPT, -UR7, 0x100000, URZ ;  /* 0x0010000007087890 */ /* 0x000fc8000fffe1ff */
[----:B------:R-:W-:Y:S02]  /*00a0*/  USHF.L.U32 UR9, UR8, 0xb, URZ ;  /* 0x0000000b08097899 */ /* 0x000fe400080006ff */
[----:B------:R-:W-:Y:S02]  /*00b0*/  USHF.L.U32 UR8, UR8, 0x1, URZ ;  /* 0x0000000108087899 */ /* 0x000fe400080006ff */
[----:B------:R-:W-:Y:S02]  /*00c0*/  UIADD3 UR5, UPT, UPT, UR4, 0x4000, URZ ;  /* 0x0000400004057890 */ /* 0x000fe4000fffe0ff */
[----:B------:R-:W-:Y:S02]  /*00d0*/  UIADD3 UR4, UPT, UPT, UR4, 0x4008, URZ ;  /* 0x0000400804047890 */ /* 0x000fe4000fffe0ff */
[----:B0-----:R-:W-:Y:S02]  /*00e0*/  ULEA UR5, UR6, UR5, 0x18 ;  /* 0x0000000506057291 */ /* 0x001fe4000f8ec0ff */
[----:B------:R-:W-:Y:S01]  /*00f0*/  ULEA UR4, UR6, UR4, 0x18 ;  /* 0x0000000406047291 */ /* 0x000fe2000f8ec0ff */
[----:B------:R-:W0:Y:S09]  /*0100*/  FENCE.VIEW.ASYNC.S ;  /* 0x00000000000073c6 */ /* 0x000e320000000000 */
[----:B0-----:R0:W1:Y:S02]  /*0110*/  SYNCS.EXCH.64 URZ, [UR5], UR8 ;  /* 0x0000000805ff75b2 */ /* 0x0010640008000100 */
[----:B------:R0:W1:Y:S02]  /*0120*/  SYNCS.EXCH.64 URZ, [UR4], UR8 ;  /* 0x0000000804ff75b2 */ /* 0x0000640008000100 */
[----:B-1----:R1:W-:Y:S06]  /*0130*/  MEMBAR.ALL.CTA ;  /* 0x0000000000007992 */ /* 0x0023ec0000008000 */
[----:B-1----:R-:W1:Y:S02]  /*0140*/  FENCE.VIEW.ASYNC.S ;  /* 0x00000000000073c6 */ /* 0x002e640000000000 */
.L_x_1:
[----:B0-----:R-:W-:Y:S05]  /*0150*/  BSYNC.RECONVERGENT B0 ;  /* 0x0000000000007941 */ /* 0x001fea0003800200 */
.L_x_0:
[----:B-1----:R-:W-:Y:S06]  /*0160*/  BAR.SYNC.DEFER_BLOCKING 0x0 ;  /* 0x0000000000007b1d */ /* 0x002fec0000010000 */
[----:B------:R-:W-:Y:S04]  /*0170*/  BSSY.RECONVERGENT B0, `(.L_x_2) ;  /* 0x0000023000007945 */ /* 0x000fe80003800200 */
[----:B------:R-:W-:Y:S05]  /*0180*/  @P0 BRA `(.L_x_3) ;  /* 0x0000000000680947 */ /* 0x000fea0003800000 */
[----:B------:R-:W0:Y:S01]  /*0190*/  S2UR UR8, SR_CgaCtaId ;  /* 0x00000000000879c3 */ /* 0x000e220000008800 */
[----:B------:R-:W1:Y:S01]  /*01a0*/  LDCU UR6, c[0x0][0x38c] ;  /* 0x00007180ff0677ac */ /* 0x000e620008000800 */
[----:B------:R-:W-:Y:S01]  /*01b0*/  PLOP3.LUT P0, PT, PT, PT, PT, 0x80, 0x8 ;  /* 0x000000000008781c */ /* 0x000fe20003f0f070 */
[----:B------:R-:W-:Y:S01]  /*01c0*/  UMOV UR7, 0x400 ;  /* 0x0000040000077882 */ /* 0x000fe20000000000 */
[----:B------:R-:W2:Y:S01]  /*01d0*/  LDCU.64 UR4, c[0x0][0x380] ;  /* 0x00007000ff0477ac */ /* 0x000ea20008000a00 */
[----:B------:R-:W-:-:S05]  /*01e0*/  IMAD.U32 R17, RZ, RZ, UR7 ;  /* 0x00000007ff117e24 */ /* 0x000fca000f8e00ff */
[C---:B------:R-:W-:Y:S02]  /*01f0*/  R2UR UR7, R17.reuse ;  /* 0x00000000110772ca */ /* 0x040fe400000e0000 */
[----:B------:R-:W-:Y:S01]  /*0200*/  R2UR UR9, R17 ;  /* 0x00000000110972ca */ /* 0x000fe200000e0000 */
[----:B-1----:R-:W-:Y:S01]  /*0210*/  UIMAD UR6, UR11, UR6, URZ ;  /* 0x000000060b0672a4 */ /* 0x002fe2000f8e02ff */
[----:B0-----:R-:W-:-:S03]  /*0220*/  IMAD.U32 R18, RZ, RZ, UR8 ;  /* 0x00000008ff127e24 */ /* 0x001fc6000f8e00ff */
[----:B--2---:R-:W-:-:S06]  /*0230*/  UIMAD.WIDE UR4, UR6, 0x4, UR4 ;  /* 0x00000004060478a5 */ /* 0x004fcc000f8e0204 */
[----:B------:R-:W-:Y:S01]  /*0240*/  UIADD3 UR7, UPT, UPT, UR7, 0x4000, URZ ;  /* 0x0000400007077890 */ /* 0x000fe2000fffe0ff */
[C---:B------:R-:W-:Y:S02]  /*0250*/  R2UR UR10, R18.reuse ;  /* 0x00000000120a72ca */ /* 0x040fe400000e0000 */
[----:B------:R-:W-:-:S11]  /*0260*/  R2UR UR8, R18 ;  /* 0x00000000120872ca */ /* 0x000fd600000e0000 */
[----:B------:R-:W-:Y:S02]  /*0270*/  ULEA UR6, UR10, UR9, 0x18 ;  /* 0x000000090a067291 */ /* 0x000fe4000f8ec0ff */
[----:B------:R-:W-:Y:S02]  /*0280*/  ULEA UR7, UR8, UR7, 0x18 ;  /* 0x0000000708077291 */ /* 0x000fe4000f8ec0ff */
[----:B------:R-:W-:Y:S01]  /*0290*/  UIADD3 UR6, UPT, UPT, UR6, 0x2000, URZ ;  /* 0x0000200006067890 */ /* 0x000fe2000fffe0ff */
[----:B------:R-:W-:-:S11]  /*02a0*/  UMOV UR8, 0x200 ;  /* 0x0000020000087882 */ /* 0x000fd60000000000 */
.L_x_4:
[----:B------:R-:W-:Y:S01]  /*02b0*/  @P0 ELECT P1, URZ, PT ;  /* 0x0000000000ff082f */ /* 0x000fe20003820000 */
[----:B------:R0:W-:-:S12]  /*02c0*/  UBLKCP.S.G [UR6], [UR4], UR8 ;  /* 0x00000006040073ba */ /* 0x0001d80008000208 */
[----:B------:R-:W-:Y:S02]  /*02d0*/  @P1 PLOP3.LUT P0, PT, P1, PT, PT, 0x8, 0x80 ;  /* 0x000000000080181c */ /* 0x000fe40000f0e170 */
[----:B------:R-:W-:-:S11]  /*02e0*/  PLOP3.LUT P1, PT, PT, PT, PT, 0x8, 0x80 ;  /* 0x000000000080781c */ /* 0x000fd60003f2e170 */
[----:B0-----:R-:W-:Y:S05]  /*02f0*/  @P0 BRA.U.ANY `(.L_x_4) ;  /* 0xfffffffd00ec0947 */ /* 0x001fea000393ffff */
[----:B------:R-:W-:-:S06]  /*0300*/  IMAD.MOV.U32 R12, RZ, RZ, 0x2000 ;  /* 0x00002000ff0c7424 */ /* 0x000fcc00078e00ff */
[----:B------:R-:W2:Y:S01]  /*0310*/  SYNCS.ARRIVE.TRANS64 R12, [UR7], R12 ;  /* 0x0000000cff0c79a7 */ /* 0x000ea20008000007 */
[----:B------:R-:W-:Y:S05]  /*0320*/  BRA `(.L_x_5) ;  /* 0x00000000001c7947 */ /* 0x000fea0003800000 */
.L_x_3:
[----:B------:R-:W0:Y:S01]  /*0330*/  S2UR UR5, SR_CgaCtaId ;  /* 0x00000000000579c3 */ /* 0x000e220000008800 */
[----:B------:R-:W-:Y:S02]  /*0340*/  UMOV UR4, 0x400 ;  /* 0x0000040000047882 */ /* 0x000fe40000000000 */
[----:B------:R-:W-:-:S04]  /*0350*/  IMAD.U32 R17, RZ, RZ, UR4 ;  /* 0x00000004ff117e24 */ /* 0x000fc8000f8e00ff */
[----:B------:R-:W-:Y:S02]  /*0360*/  VIADD R3, R17, 0x4000 ;  /* 0x0000400011037836 */ /* 0x000fe40000000000 */
[----:B0-----:R-:W-:-:S05]  /*0370*/  IMAD.U32 R18, RZ, RZ, UR5 ;  /* 0x00000005ff127e24 */ /* 0x001fca000f8e00ff */
[----:B------:R-:W-:-:S04]  /*0380*/  LEA R3, R18, R3, 0x18 ;  /* 0x0000000312037211 */ /* 0x000fc800078ec0ff */
[----:B------:R0:W1:Y:S03]  /*0390*/  SYNCS.ARRIVE.TRANS64.A1T0 R12, [R3+URZ], RZ ;  /* 0x000000ff030c79a7 */ /* 0x00006600081000ff */
.L_x_5:
[----:B------:R-:W-:Y:S05]  /*03a0*/  BSYNC.RECONVERGENT B0 ;  /* 0x0000000000007941 */ /* 0x000fea0003800200 */
.L_x_2:
[----:B------:R-:W3:Y:S01]  /*03b0*/  LDCU UR4, c[0x0][0x38c] ;  /* 0x00007180ff0477ac */ /* 0x000ee20008000800 */
[----:B0-----:R-:W-:Y:S02]  /*03c0*/  IMAD.MOV.U32 R3, RZ, RZ, 0x1 ;  /* 0x00000001ff037424 */ /* 0x001fe400078e00ff */
[----:B------:R-:W-:Y:S01]  /*03d0*/  IMAD.MOV.U32 R0, RZ, RZ, RZ ;  /* 0x000000ffff007224 */ /* 0x000fe200078e00ff */
[----:B---3--:R-:W-:-:S09]  /*03e0*/  UISETP.GE.AND UP0, UPT, UR4, 0x1800, UPT ;  /* 0x000018000400788c */ /* 0x008fd2000bf06270 */
[----:B------:R-:W-:Y:S05]  /*03f0*/  BRA.U !UP0, `(.L_x_6) ;  /* 0x0000000908a07547 */ /* 0x000fea000b800000 */
[----:B------:R-:W-:Y:S01]  /*0400*/  BSSY B1, `(.L_x_6) ;  /* 0x00000a7000017945 */ /* 0x000fe20003800000 */
[----:B------:R-:W-:Y:S01]  /*0410*/  IMAD.MOV.U32 R0, RZ, RZ, RZ ;  /* 0x000000ffff007224 */ /* 0x000fe200078e00ff */
[----:B------:R-:W-:Y:S01]  /*0420*/  UIMAD UR7, UR11, UR4, URZ ;  /* 0x000000040b0772a4 */ /* 0x000fe2000f8e02ff */
[----:B------:R-:W-:Y:S01]  /*0430*/  IMAD.MOV.U32 R4, RZ, RZ, 0x1 ;  /* 0x00000001ff047424 */ /* 0x000fe200078e00ff */
[----:B------:R-:W-:Y:S01]  /*0440*/  ULEA.HI UR4, UR4, 0xfffffffe, URZ, 0x15 ;  /* 0xfffffffe04047891 */ /* 0x000fe2000f8fa8ff */
[----:B------:R-:W-:-:S11]  /*0450*/  IMAD.MOV.U32 R16, RZ, RZ, 0x1 ;  /* 0x00000001ff107424 */ /* 0x000fd600078e00ff */
.L_x_27:
[----:B------:R-:W-:Y:S01]  /*0460*/  ISETP.NE.AND P0, PT, R2, RZ, PT ;  /* 0x000000ff0200720c */ /* 0x000fe20003f05270 */
[----:B------:R-:W-:Y:S04]  /*0470*/  BSSY B0, `(.L_x_7) ;  /* 0x000008e000007945 */ /* 0x000fe80003800000 */
[----:B------:R-:W-:Y:S01]  /*0480*/  BSSY.RELIABLE B2, `(.L_x_8) ;  /* 0x0000044000027945 */ /* 0x000fe20003800100 */
[----:B------:R-:W-:-:S07]  /*0490*/  LOP3.LUT R3, R4, 0x1, RZ, 0x3c, !PT ;  /* 0x0000000104037812 */ /* 0x000fce00078e3cff */
[----:B---34-:R-:W-:Y:S05]  /*04a0*/  @P0 BRA `(.L_x_9) ;  /* 0x0000000000dc0947 */ /* 0x018fea0003800000 */
[----:B------:R-:W-:-:S13]  /*04b0*/  ISETP.NE.AND P0, PT, R4, 0x1, PT ;  /* 0x000000010400780c */ /* 0x000fda0003f05270 */
[----:B------:R-:W-:Y:S05]  /*04c0*/  @!P0 BREAK.RELIABLE B2 ;  /* 0x0000000000028942 */ /* 0x000fea0003800100 */
[----:B------:R-:W-:Y:S05]  /*04d0*/  @P0 BRA `(.L_x_10) ;  /* 0x0000000000680947 */ /* 0x000fea0003800000 */
[----:B------:R-:W0:Y:S01]  /*04e0*/  S2UR UR6, SR_CgaCtaId ;  /* 0x00000000000679c3 */ /* 0x000e220000008800 */
[----:B------:R-:W-:Y:S01]  /*04f0*/  UMOV UR5, 0x400 ;  /* 0x0000040000057882 */ /* 0x000fe20000000000 */
[----:B------:R-:W-:Y:S01]  /*0500*/  LEA R5, R16, UR7, 0xb ;  /* 0x0000000710057c11 */ /* 0x000fe2000f8e58ff */
[----:B------:R-:W-:Y:S01]  /*0510*/  IMAD.U32 R8, RZ, RZ, UR5 ;  /* 0x00000005ff087e24 */ /* 0x000fe2000f8e00ff */
[----:B------:R-:W-:-:S04]  /*0520*/  PLOP3.LUT P0, PT, PT, PT, PT, 0x80, 0x8 ;  /* 0x000000000008781c */ /* 0x000fc80003f0f070 */
[----:B------:R-:W3:Y:S01]  /*0530*/  LDC.64 R6, c[0x0][0x380] ;  /* 0x0000e000ff067b82 */ /* 0x000ee20000000a00 */
[----:B------:R-:W-:-:S13]  /*0540*/  R2UR UR5, R8 ;  /* 0x00000000080572ca */ /* 0x000fda00000e0000 */
[----:B------:R-:W-:Y:S01]  /*0550*/  UIADD3 UR5, UPT, UPT, UR5, 0x4008, URZ ;  /* 0x0000400805057890 */ /* 0x000fe2000fffe0ff */
[----:B0-----:R-:W-:-:S05]  /*0560*/  IMAD.U32 R9, RZ, RZ, UR6 ;  /* 0x00000006ff097e24 */ /* 0x001fca000f8e00ff */
[C---:B------:R-:W-:Y:S02]  /*0570*/  R2UR UR6, R9.reuse ;  /* 0x00000000090672ca */ /* 0x040fe400000e0000 */
[----:B------:R-:W-:Y:S01]  /*0580*/  LEA R10, R9, R8, 0x18 ;  /* 0x00000008090a7211 */ /* 0x000fe200078ec0ff */
[----:B---3--:R-:W-:-:S04]  /*0590*/  IMAD.WIDE.U32 R6, R5, 0x4, R6 ;  /* 0x0000000405067825 */ /* 0x008fc800078e0006 */
[----:B------:R-:W-:-:S06]  /*05a0*/  IMAD R5, R3, 0x2000, R10 ;  /* 0x0000200003057824 */ /* 0x000fcc00078e020a */
[----:B------:R-:W-:-:S03]  /*05b0*/  ULEA UR13, UR6, UR5, 0x18 ;  /* 0x00000005060d7291 */ /* 0x000fc6000f8ec0ff */
[----:B------:R-:W-:-:S09]  /*05c0*/  UMOV UR5, 0x200 ;  /* 0x0000020000057882 */ /* 0x000fd20000000000 */
.L_x_11:
[----:B------:R-:W-:-:S13]  /*05d0*/  @P0 ELECT P1, URZ, PT ;  /* 0x0000000000ff082f */ /* 0x000fda0003820000 */
[----:B------:R-:W-:Y:S02]  /*05e0*/  @P1 R2UR.BROADCAST UR8, R6 ;  /* 0x00000000060812ca */ /* 0x000fe400008e0000 */
[----:B------:R-:W-:Y:S02]  /*05f0*/  @P1 R2UR.BROADCAST UR9, R7 ;  /* 0x00000000070912ca */ /* 0x000fe400008e0000 */
[----:B------:R-:W-:Y:S02]  /*0600*/  @P1 R2UR.BROADCAST UR12, R5 ;  /* 0x00000000050c12ca */ /* 0x000fe400008e0000 */
[----:B------:R-:W-:Y:S02]  /*0610*/  @P1 PLOP3.LUT P0, PT, P1, PT, PT, 0x8, 0x80 ;  /* 0x000000000080181c */ /* 0x000fe40000f0e170 */
[----:B------:R-:W-:-:S09]  /*0620*/  PLOP3.LUT P1, PT, PT, PT, PT, 0x8, 0x80 ;  /* 0x000000000080781c */ /* 0x000fd20003f2e170 */
[----:B------:R0:W-:Y:S02]  /*0630*/  UBLKCP.S.G [UR12], [UR8], UR5 ;  /* 0x0000000c080073ba */ /* 0x0001e40008000205 */
[----:B0-----:R-:W-:Y:S05]  /*0640*/  @P0 BRA.U.ANY `(.L_x_11) ;  /* 0xfffffffd00e00947 */ /* 0x001fea000393ffff */
[----:B------:R-:W-:-:S06]  /*0650*/  IMAD.MOV.U32 R14, RZ, RZ, 0x2000 ;  /* 0x00002000ff0e7424 */ /* 0x000fcc00078e00ff */
[----:B------:R-:W4:Y:S01]  /*0660*/  SYNCS.ARRIVE.TRANS64 R14, [UR13], R14 ;  /* 0x0000000eff0e79a7 */ /* 0x000f22000800000d */
[----:B------:R-:W-:Y:S05]  /*0670*/  BRA `(.L_x_12) ;  /* 0x0000000400387947 */ /* 0x000fea0003800000 */
.L_x_10:
        /* <DEDUP_REMOVED lines=15> */
.L_x_13:
        /* <DEDUP_REMOVED lines=8> */
[----:B-12---:R-:W-:-:S06]  /*07f0*/  IMAD.MOV.U32 R12, RZ, RZ, 0x2000 ;  /* 0x00002000ff0c7424 */ /* 0x006fcc00078e00ff */
[----:B------:R-:W2:Y:S01]  /*0800*/  SYNCS.ARRIVE.TRANS64 R12, [UR13], R12 ;  /* 0x0000000cff0c79a7 */ /* 0x000ea2000800000d */
[----:B------:R-:W-:Y:S05]  /*0810*/  BRA `(.L_x_14) ;  /* 0x0000000000287947 */ /* 0x000fea0003800000 */
.L_x_9:
[----:B------:R-:W-:-:S13]  /*0820*/  ISETP.NE.AND P0, PT, R4, 0x1, PT ;  /* 0x000000010400780c */ /* 0x000fda0003f05270 */
[----:B------:R-:W-:Y:S05]  /*0830*/  @!P0 BREAK.RELIABLE B2 ;  /* 0x0000000000028942 */ /* 0x000fea0003800100 */
[----:B------:R-:W-:Y:S05]  /*0840*/  @!P0 BRA `(.L_x_15) ;  /* 0x0000000000a88947 */ /* 0x000fea0003800000 */
[----:B------:R-:W0:Y:S01]  /*0850*/  S2UR UR6, SR_CgaCtaId ;  /* 0x00000000000679c3 */ /* 0x000e220000008800 */
[----:B------:R-:W-:Y:S02]  /*0860*/  UMOV UR5, 0x400 ;  /* 0x0000040000057882 */ /* 0x000fe40000000000 */
[----:B------:R-:W-:-:S04]  /*0870*/  IMAD.U32 R8, RZ, RZ, UR5 ;  /* 0x00000005ff087e24 */ /* 0x000fc8000f8e00ff */
[----:B------:R-:W-:Y:S02]  /*0880*/  VIADD R6, R8, 0x4000 ;  /* 0x0000400008067836 */ /* 0x000fe40000000000 */
[----:B0-----:R-:W-:-:S05]  /*0890*/  IMAD.U32 R9, RZ, RZ, UR6 ;  /* 0x00000006ff097e24 */ /* 0x001fca000f8e00ff */
[----:B------:R-:W-:-:S04]  /*08a0*/  LEA R6, R9, R6, 0x18 ;  /* 0x0000000609067211 */ /* 0x000fc800078ec0ff */
[----:B-12---:R0:W1:Y:S03]  /*08b0*/  SYNCS.ARRIVE.TRANS64.A1T0 R12, [R6+URZ], RZ ;  /* 0x000000ff060c79a7 */ /* 0x00606600081000ff */
.L_x_14:
[----:B------:R-:W-:Y:S05]  /*08c0*/  BSYNC.RELIABLE B2 ;  /* 0x0000000000027941 */ /* 0x000fea0003800100 */
.L_x_8:
[----:B0-----:R-:W-:Y:S01]  /*08d0*/  CS2R R6, SR_GLOBALTIMERLO ;  /* 0x0000000000067805 */ /* 0x001fe20000015200 */
[----:B------:R-:W-:Y:S01]  /*08e0*/  VIADD R8, R8, 0x4008 ;  /* 0x0000400808087836 */ /* 0x000fe20000000000 */
[----:B------:R-:W-:Y:S04]  /*08f0*/  BSSY B2, `(.L_x_16) ;  /* 0x000001e000027945 */ /* 0x000fe80003800000 */
[----:B------:R-:W-:-:S04]  /*0900*/  LEA R11, R9, R8, 0x18 ;  /* 0x00000008090b7211 */ /* 0x000fc800078ec0ff */
[----:B------:R-:W0:Y:S02]  /*0910*/  SYNCS.PHASECHK.TRANS64.TRYWAIT P0, [R11+URZ], R15 ;  /* 0x0000000f0b0075a7 */ /* 0x000e2400080011ff */
[----:B0-----:R-:W-:Y:S05]  /*0920*/  @P0 BRA `(.L_x_17) ;  /* 0x0000000000680947 */ /* 0x001fea0003800000 */
[----:B------:R-:W-:-:S07]  /*0930*/  IMAD.MOV.U32 R10, RZ, RZ, RZ ;  /* 0x000000ffff0a7224 */ /* 0x000fce00078e00ff */
.L_x_21:
[C---:B------:R-:W-:Y:S01]  /*0940*/  ISETP.GT.AND P0, PT, R10.reuse, 0xf, PT ;  /* 0x0000000f0a00780c */ /* 0x040fe20003f04270 */
[----:B------:R-:W-:Y:S05]  /*0950*/  YIELD ;  /* 0x0000000000007946 */ /* 0x000fea0003800000 */
[----:B------:R-:W-:Y:S07]  /*0960*/  BSSY B3, `(.L_x_18) ;  /* 0x0000014000037945 */ /* 0x000fee0003800000 */
[----:B------:R-:W-:Y:S01]  /*0970*/  @!P0 VIADD R10, R10, 0x1 ;  /* 0x000000010a0a8836 */ /* 0x000fe20000000000 */
[----:B------:R-:W-:Y:S06]  /*0980*/  @!P0 BRA `(.L_x_19) ;  /* 0x0000000000448947 */ /* 0x000fec0003800000 */
[----:B------:R-:W-:-:S06]  /*0990*/  CS2R R8, SR_GLOBALTIMERLO ;  /* 0x0000000000087805 */ /* 0x000fcc0000015200 */
[----:B------:R-:W-:-:S05]  /*09a0*/  IADD3 R8, P0, PT, -R6, R8, RZ ;  /* 0x0000000806087210 */ /* 0x000fca0007f1e1ff */
[----:B------:R-:W-:Y:S01]  /*09b0*/  IMAD.X R9, R9, 0x1, ~R7, P0 ;  /* 0x0000000109097824 */ /* 0x000fe200000e0e07 */
[----:B------:R-:W-:-:S04]  /*09c0*/  ISETP.GE.U32.AND P0, PT, R8, 0x3d0900, PT ;  /* 0x003d09000800780c */ /* 0x000fc80003f06070 */
[----:B------:R-:W-:-:S13]  /*09d0*/  ISETP.GE.AND.EX P0, PT, R9, RZ, PT, P0 ;  /* 0x000000ff0900720c */ /* 0x000fda0003f06300 */
[----:B------:R-:W-:Y:S05]  /*09e0*/  @!P0 BRA `(.L_x_20) ;  /* 0x0000000000088947 */ /* 0x000fea0003800000 */
[----:B------:R-:W-:Y:S05]  /*09f0*/  NANOSLEEP 0xf4240 ;  /* 0x000f42400000795d */ /* 0x000fea0003800000 */
[----:B------:R-:W-:Y:S05]  /*0a00*/  BRA `(.L_x_19) ;  /* 0x0000000000247947 */ /* 0x000fea0003800000 */
.L_x_20:
[----:B------:R-:W-:-:S04]  /*0a10*/  ISETP.GE.U32.AND P0, PT, R8, 0x9c40, PT ;  /* 0x00009c400800780c */ /* 0x000fc80003f06070 */
[----:B------:R-:W-:-:S13]  /*0a20*/  ISETP.GE.AND.EX P0, PT, R9, RZ, PT, P0 ;  /* 0x000000ff0900720c */ /* 0x000fda0003f06300 */
[----:B------:R-:W-:Y:S05]  /*0a30*/  @!P0 BRA `(.L_x_19) ;  /* 0x0000000000188947 */ /* 0x000fea0003800000 */
[----:B------:R-:W-:-:S04]  /*0a40*/  SHF.R.S32.HI R5, RZ, 0x1f, R9 ;  /* 0x0000001fff057819 */ /* 0x000fc80000011409 */
[----:B------:R-:W-:-:S05]  /*0a50*/  LEA.HI R5, P0, R5, R8, RZ, 0x2 ;  /* 0x0000000805057211 */ /* 0x000fca00078110ff */
[----:B------:R-:W-:-:S05]  /*0a60*/  IMAD.X R8, RZ, RZ, R9, P0 ;  /* 0x000000ffff087224 */ /* 0x000fca00000e0609 */
[----:B------:R-:W-:-:S04]  /*0a70*/  SHF.R.U64 R5, R5, 0x2, R8 ;  /* 0x0000000205057819 */ /* 0x000fc80000001208 */
[----:B------:R-:W-:Y:S05]  /*0a80*/  NANOSLEEP R5 ;  /* 0x000000050000735d */ /* 0x000fea0003800000 */
[----:B------:R-:W-:Y:S01]  /*0a90*/  NOP ;  /* 0x0000000000007918 */ /* 0x000fe20000000000 */
.L_x_19:
[----:B------:R-:W-:Y:S05]  /*0aa0*/  BSYNC B3 ;  /* 0x0000000000037941 */ /* 0x000fea0003800000 */
.L_x_18:
[----:B------:R-:W0:Y:S02]  /*0ab0*/  SYNCS.PHASECHK.TRANS64.TRYWAIT P0, [R11+URZ], R15 ;  /* 0x0000000f0b0075a7 */ /* 0x000e2400080011ff */
[----:B0-----:R-:W-:Y:S05]  /*0ac0*/  @!P0 BRA `(.L_x_21) ;  /* 0xfffffffc009c8947 */ /* 0x001fea000383ffff */
.L_x_17:
[----:B------:R-:W-:Y:S05]  /*0ad0*/  BSYNC B2 ;  /* 0x0000000000027941 */ /* 0x000fea0003800000 */
.L_x_16:
[----:B------:R-:W-:Y:S05]  /*0ae0*/  BRA `(.L_x_22) ;  /* 0x0000000000987947 */ /* 0x000fea0003800000 */
.L_x_15:
[----:B------:R-:W0:Y:S01]  /*0af0*/  S2UR UR6, SR_CgaCtaId ;  /* 0x00000000000679c3 */ /* 0x000e220000008800 */
[----:B------:R-:W-:Y:S02]  /*0b00*/  UMOV UR5, 0x400 ;  /* 0x0000040000057882 */ /* 0x000fe40000000000 */
[----:B------:R-:W-:-:S04]  /*0b10*/  IMAD.U32 R8, RZ, RZ, UR5 ;  /* 0x00000005ff087e24 */ /* 0x000fc8000f8e00ff */
[----:B------:R-:W-:Y:S02]  /*0b20*/  VIADD R6, R8, 0x4008 ;  /* 0x0000400808067836 */ /* 0x000fe40000000000 */
[----:B0-----:R-:W-:-:S05]  /*0b30*/  IMAD.U32 R9, RZ, RZ, UR6 ;  /* 0x00000006ff097e24 */ /* 0x001fca000f8e00ff */
[----:B------:R-:W-:-:S04]  /*0b40*/  LEA R6, R9, R6, 0x18 ;  /* 0x0000000609067211 */ /* 0x000fc800078ec0ff */
[----:B------:R0:W3:Y:S03]  /*0b50*/  SYNCS.ARRIVE.TRANS64.A1T0 R14, [R6+URZ], RZ ;  /* 0x000000ff060e79a7 */ /* 0x0000e600081000ff */
.L_x_12:
[----:B0-----:R-:W-:Y:S01]  /*0b60*/  CS2R R6, SR_GLOBALTIMERLO ;  /* 0x0000000000067805 */ /* 0x001fe20000015200 */
[----:B------:R-:W-:-:S05]  /*0b70*/  VIADD R8, R8, 0x4000 ;  /* 0x0000400008087836 */ /* 0x000fca0000000000 */
[----:B------:R-:W-:-:S04]  /*0b80*/  LEA R11, R9, R8, 0x18 ;  /* 0x00000008090b7211 */ /* 0x000fc800078ec0ff */
[----:B-12---:R-:W0:Y:S02]  /*0b90*/  SYNCS.PHASECHK.TRANS64.TRYWAIT P0, [R11+URZ], R13 ;  /* 0x0000000d0b0075a7 */ /* 0x006e2400080011ff */
[----:B0-----:R-:W-:Y:S05]  /*0ba0*/  @P0 BRA `(.L_x_22) ;  /* 0x0000000000680947 */ /* 0x001fea0003800000 */
[----:B------:R-:W-:-:S07]  /*0bb0*/  IMAD.MOV.U32 R10, RZ, RZ, RZ ;  /* 0x000000ffff0a7224 */ /* 0x000fce00078e00ff */
.L_x_26:
        /* <DEDUP_REMOVED lines=13> */
.L_x_25:
        /* <DEDUP_REMOVED lines=9> */
.L_x_24:
[----:B------:R-:W-:Y:S05]  /*0d20*/  BSYNC B3 ;  /* 0x0000000000037941 */ /* 0x000fea0003800000 */
.L_x_23:
[----:B------:R-:W0:Y:S02]  /*0d30*/  SYNCS.PHASECHK.TRANS64.TRYWAIT P0, [R11+URZ], R13 ;  /* 0x0000000d0b0075a7 */ /* 0x000e2400080011ff */
[----:B0-----:R-:W-:Y:S05]  /*0d40*/  @!P0 BRA `(.L_x_26) ;  /* 0xfffffffc009c8947 */ /* 0x001fea000383ffff */
.L_x_22:
[----:B------:R-:W-:Y:S05]  /*0d50*/  BSYNC B0 ;  /* 0x0000000000007941 */ /* 0x000fea0003800000 */
.L_x_7:
[----:B------:R-:W0:Y:S01]  /*0d60*/  S2UR UR6, SR_CgaCtaId ;  /* 0x00000000000679c3 */ /* 0x000e220000008800 */
[----:B------:R-:W-:Y:S01]  /*0d70*/  UMOV UR5, 0x400 ;  /* 0x0000040000057882 */ /* 0x000fe20000000000 */
[C---:B------:R-:W-:Y:S01]  /*0d80*/  ISETP.NE.AND P0, PT, R16.reuse, UR4, PT ;  /* 0x0000000410007c0c */ /* 0x040fe2000bf05270 */
[----:B------:R-:W-:Y:S02]  /*0d90*/  IMAD.U32 R17, RZ, RZ, UR5 ;  /* 0x00000005ff117e24 */ /* 0x000fe4000f8e00ff */
[----:B------:R-:W-:Y:S02]  /*0da0*/  VIADD R16, R16, 0x1 ;  /* 0x0000000110107836 */ /* 0x000fe40000000000 */
[----:B0-----:R-:W-:-:S05]  /*0db0*/  IMAD.U32 R18, RZ, RZ, UR6 ;  /* 0x00000006ff127e24 */ /* 0x001fca000f8e00ff */
[----:B------:R-:W-:-:S05]  /*0dc0*/  LEA R5, R18, R17, 0x18 ;  /* 0x0000001112057211 */ /* 0x000fca00078ec0ff */
[----:B------:R-:W-:-:S04]  /*0dd0*/  IMAD R5, R4, 0x2000, R5 ;  /* 0x0000200004057824 */ /* 0x000fc800078e0205 */
[----:B------:R-:W-:-:S05]  /*0de0*/  IMAD R19, R2, 0x20, R5 ;  /* 0x0000002002137824 */ /* 0x000fca00078e0205 */
[----:B------:R-:W0:Y:S04]  /*0df0*/  LDS.128 R4, [R19] ;  /* 0x0000000013047984 */ /* 0x000e280000000c00 */
[----:B------:R-:W5:Y:S01]  /*0e00*/  LDS.128 R8, [R19+0x10] ;  /* 0x0000100013087984 */ /* 0x000f620000000c00 */
[----:B0-----:R-:W-:-:S04]  /*0e10*/  IADD3 R4, PT, PT, R5, R4, R0 ;  /* 0x0000000405047210 */ /* 0x001fc80007ffe000 */
[----:B------:R-:W-:-:S04]  /*0e20*/  IADD3 R4, PT, PT, R7, R6, R4 ;  /* 0x0000000607047210 */ /* 0x000fc80007ffe004 */
[----:B-----5:R-:W-:Y:S01]  /*0e30*/  IADD3 R8, PT, PT, R9, R8, R4 ;  /* 0x0000000809087210 */ /* 0x020fe20007ffe004 */
[----:B------:R-:W-:-:S03]  /*0e40*/  IMAD.MOV.U32 R4, RZ, RZ, R3 ;  /* 0x000000ffff047224 */ /* 0x000fc600078e0003 */
[----:B------:R-:W-:Y:S01]  /*0e50*/  IADD3 R0, PT, PT, R11, R10, R8 ;  /* 0x0000000a0b007210 */ /* 0x000fe20007ffe008 */
[----:B------:R-:W-:Y:S06]  /*0e60*/  @P0 BRA `(.L_x_27) ;  /* 0xfffffff4007c0947 */ /* 0x000fec000383ffff */
[----:B------:R-:W-:Y:S05]  /*0e70*/  BSYNC B1 ;  /* 0x0000000000017941 */ /* 0x000fea0003800000 */
.L_x_6:
[----:B------:R-:W0:Y:S01]  /*0e80*/  LDC.64 R20, c[0x0][0x358] ;  /* 0x0000d600ff147b82 */ /* 0x000e220000000a00 */
[----:B------:R-:W-:Y:S01]  /*0e90*/  ISETP.NE.AND P0, PT, R3, RZ, PT ;  /* 0x000000ff0300720c */ /* 0x000fe20003f05270 */
[----:B------:R-:W-:-:S12]  /*0ea0*/  BSSY B0, `(.L_x_28) ;  /* 0x0000043000007945 */ /* 0x000fd80003800000 */
[----:B------:R-:W-:Y:S05]  /*0eb0*/  @!P0 BRA `(.L_x_29) ;  /* 0x0000000000888947 */ /* 0x000fea0003800000 */
[----:B------:R-:W-:Y:S01]  /*0ec0*/  CS2R R4, SR_GLOBALTIMERLO ;  /* 0x0000000000047805 */ /* 0x000fe20000015200 */
[----:B------:R-:W-:Y:S01]  /*0ed0*/  VIADD R17, R17, 0x4000 ;  /* 0x0000400011117836 */ /* 0x000fe20000000000 */
[----:B------:R-:W-:Y:S04]  /*0ee0*/  BSSY B1, `(.L_x_30) ;  /* 0x000001e000017945 */ /* 0x000fe80003800000 */
[----:B------:R-:W-:-:S04]  /*0ef0*/  LEA R17, R18, R17, 0x18 ;  /* 0x0000001112117211 */ /* 0x000fc800078ec0ff */
[----:B-12---:R-:W1:Y:S02]  /*0f00*/  SYNCS.PHASECHK.TRANS64.TRYWAIT P0, [R17+URZ], R13 ;  /* 0x0000000d110075a7 */ /* 0x006e6400080011ff */
[----:B-1----:R-:W-:Y:S05]  /*0f10*/  @P0 BRA `(.L_x_31) ;  /* 0x0000000000680947 */ /* 0x002fea0003800000 */
[----:B------:R-:W-:-:S07]  /*0f20*/  IMAD.MOV.U32 R8, RZ, RZ, RZ ;  /* 0x000000ffff087224 */ /* 0x000fce00078e00ff */
.L_x_35:
        /* <DEDUP_REMOVED lines=13> */
.L_x_34:
        /* <DEDUP_REMOVED lines=9> */
.L_x_33:
[----:B------:R-:W-:Y:S05]  /*1090*/  BSYNC B2 ;  /* 0x0000000000027941 */ /* 0x000fea0003800000 */
.L_x_32:
[----:B------:R-:W1:Y:S02]  /*10a0*/  SYNCS.PHASECHK.TRANS64.TRYWAIT P0, [R17+URZ], R13 ;  /* 0x0000000d110075a7 */ /* 0x000e6400080011ff */
[----:B-1----:R-:W-:Y:S05]  /*10b0*/  @!P0 BRA `(.L_x_35) ;  /* 0xfffffffc009c8947 */ /* 0x002fea000383ffff */
.L_x_31:
[----:B------:R-:W-:Y:S05]  /*10c0*/  BSYNC B1 ;  /* 0x0000000000017941 */ /* 0x000fea0003800000 */
.L_x_30:
[----:B------:R-:W-:Y:S05]  /*10d0*/  BRA `(.L_x_36) ;  /* 0x00000000007c7947 */ /* 0x000fea0003800000 */
.L_x_29:
[----:B------:R-:W-:Y:S01]  /*10e0*/  CS2R R4, SR_GLOBALTIMERLO ;  /* 0x0000000000047805 */ /* 0x000fe20000015200 */
[----:B------:R-:W-:-:S05]  /*10f0*/  VIADD R17, R17, 0x4008 ;  /* 0x0000400811117836 */ /* 0x000fca0000000000 */
[----:B------:R-:W-:-:S04]  /*1100*/  LEA R17, R18, R17, 0x18 ;  /* 0x0000001112117211 */ /* 0x000fc800078ec0ff */
[----:B---34-:R-:W3:Y:S02]  /*1110*/  SYNCS.PHASECHK.TRANS64.TRYWAIT P0, [R17+URZ], R15 ;  /* 0x0000000f110075a7 */ /* 0x018ee400080011ff */
[----:B---3--:R-:W-:Y:S05]  /*1120*/  @P0 BRA `(.L_x_36) ;  /* 0x0000000000680947 */ /* 0x008fea0003800000 */
[----:B------:R-:W-:-:S07]  /*1130*/  IMAD.MOV.U32 R8, RZ, RZ, RZ ;  /* 0x000000ffff087224 */ /* 0x000fce00078e00ff */
.L_x_40:
        /* <DEDUP_REMOVED lines=13> */
.L_x_39:
        /* <DEDUP_REMOVED lines=9> */
.L_x_38:
[----:B------:R-:W-:Y:S05]  /*12a0*/  BSYNC B1 ;  /* 0x0000000000017941 */ /* 0x000fea0003800000 */
.L_x_37:
[----:B------:R-:W3:Y:S02]  /*12b0*/  SYNCS.PHASECHK.TRANS64.TRYWAIT P0, [R17+URZ], R15 ;  /* 0x0000000f110075a7 */ /* 0x000ee400080011ff */
[----:B---3--:R-:W-:Y:S05]  /*12c0*/  @!P0 BRA `(.L_x_40) ;  /* 0xfffffffc009c8947 */ /* 0x008fea000383ffff */
.L_x_36:
[----:B------:R-:W-:Y:S05]  /*12d0*/  BSYNC B0 ;  /* 0x0000000000007941 */ /* 0x000fea0003800000 */
.L_x_28:
[----:B------:R-:W5:Y:S01]  /*12e0*/  S2UR UR6, SR_CgaCtaId ;  /* 0x00000000000679c3 */ /* 0x000f620000008800 */
[----:B------:R-:W-:Y:S01]  /*12f0*/  UMOV UR5, 0x400 ;  /* 0x0000040000057882 */ /* 0x000fe20000000000 */
[----:B0-----:R-:W-:Y:S02]  /*1300*/  R2UR UR8, R20 ;  /* 0x00000000140872ca */ /* 0x001fe400000e0000 */
[----:B------:R-:W-:-:S04]  /*1310*/  R2UR UR9, R21 ;  /* 0x00000000150972ca */ /* 0x000fc800000e0000 */
[----:B-12---:R-:W0:Y:S01]  /*1320*/  LDC.64 R12, c[0x0][0x390] ;  /* 0x0000e400ff0c7b82 */ /* 0x006e220000000a00 */
[----:B-----5:R-:W-:-:S06]  /*1330*/  ULEA UR5, UR6, UR5, 0x18 ;  /* 0x0000000506057291 */ /* 0x020fcc000f8ec0ff */
[----:B------:R-:W-:-:S05]  /*1340*/  LEA R3, R3, UR5, 0xd ;  /* 0x0000000503037c11 */ /* 0x000fca000f8e68ff */
[----:B---34-:R-:W-:Y:S02]  /*1350*/  IMAD R14, R2, 0x20, R3 ;  /* 0x00000020020e7824 */ /* 0x018fe400078e0203 */
[----:B------:R-:W1:Y:S03]  /*1360*/  LDC R3, c[0x0][0x360] ;  /* 0x0000d800ff037b82 */ /* 0x000e660000000800 */
[----:B------:R-:W2:Y:S04]  /*1370*/  LDS.128 R8, [R14] ;  /* 0x000000000e087984 */ /* 0x000ea80000000c00 */
[----:B------:R-:W3:Y:S01]  /*1380*/  LDS.128 R4, [R14+0x10] ;  /* 0x000010000e047984 */ /* 0x000ee20000000c00 */
[----:B-1----:R-:W-:-:S04]  /*1390*/  IMAD R3, R3, UR11, R2 ;  /* 0x0000000b03037c24 */ /* 0x002fc8000f8e0202 */
[----:B0-----:R-:W-:Y:S01]  /*13a0*/  IMAD.WIDE R2, R3, 0x4, R12 ;  /* 0x0000000403027825 */ /* 0x001fe200078e020c */
[----:B--2---:R-:W-:-:S04]  /*13b0*/  IADD3 R8, PT, PT, R9, R8, R0 ;  /* 0x0000000809087210 */ /* 0x004fc80007ffe000 */
[----:B------:R-:W-:-:S04]  /*13c0*/  IADD3 R8, PT, PT, R11, R10, R8 ;  /* 0x0000000a0b087210 */ /* 0x000fc80007ffe008 */
[----:B---3--:R-:W-:-:S04]  /*13d0*/  IADD3 R4, PT, PT, R5, R4, R8 ;  /* 0x0000000405047210 */ /* 0x008fc80007ffe008 */
[----:B------:R-:W-:-:S05]  /*13e0*/  IADD3 R7, PT, PT, R7, R6, R4 ;  /* 0x0000000607077210 */ /* 0x000fca0007ffe004 */
[----:B------:R-:W-:Y:S01]  /*13f0*/  STG.E desc[UR8][R2.64], R7 ;  /* 0x0000000702007986 */ /* 0x000fe2000c101908 */
[----:B------:R-:W-:Y:S05]  /*1400*/  EXIT ;  /* 0x000000000000794d */ /* 0x000fea0003800000 */
.L_x_41:
[----:B------:R-:W-:-:S00]  /*1410*/  BRA `(.L_x_41) ;  /* 0xfffffffc00fc7947 */ /* 0x000fc0000383ffff */
[----:B------:R-:W-:-:S00]  /*1420*/  NOP ;  /* 0x0000000000007918 */ /* 0x000fc00000000000 */
        /* <DEDUP_REMOVED lines=13> */
.L_x_72:


//--------------------- .text._Z17kernel_contiguousPiiiS_ --------------------------
	.section	.text._Z17kernel_contiguousPiiiS_,"ax",@progbits
	.align	128
        .global         _Z17kernel_contiguousPiiiS_
        .type           _Z17kernel_contiguousPiiiS_,@function
        .size           _Z17kernel_contiguousPiiiS_,(.L_x_73 - _Z17kernel_contiguousPiiiS_)
        .other          _Z17kernel_contiguousPiiiS_,@"STO_CUDA_ENTRY STV_DEFAULT"
_Z17kernel_contiguousPiiiS_:
.text._Z17kernel_contiguousPiiiS_:
        /* <DEDUP_REMOVED lines=12> */
[----:B------:R-:W-:-:S04]  /*00c0*/  UIADD3 UR4, UPT, UPT, UR4, 0x2000, URZ ;  /* 0x0000200004047890 */ /* 0x000fc8000fffe0ff */
[----:B0-----:R-:W-:Y:S01]  /*00d0*/  ULEA UR4, UR5, UR4, 0x18 ;  /* 0x0000000405047291 */ /* 0x001fe2000f8ec0ff */
[----:B------:R-:W0:Y:S11]  /*00e0*/  FENCE.VIEW.ASYNC.S ;  /* 0x00000000000073c6 */ /* 0x000e360000000000 */
[----:B0-----:R0:W1:Y:S02]  /*00f0*/  SYNCS.EXCH.64 URZ, [UR4], UR10 ;  /* 0x0000000a04ff75b2 */ /* 0x0010640008000100 */
[----:B-1----:R1:W-:Y:S06]  /*0100*/  MEMBAR.ALL.CTA ;  /* 0x0000000000007992 */ /* 0x0023ec0000008000 */
[----:B-1----:R-:W1:Y:S02]  /*0110*/  FENCE.VIEW.ASYNC.S ;  /* 0x00000000000073c6 */ /* 0x002e640000000000 */
.L_x_43:
[----:B0-----:R-:W-:Y:S05]  /*0120*/  BSYNC.RECONVERGENT B0 ;  /* 0x0000000000007941 */ /* 0x001fea0003800200 */
.L_x_42:
[----:B------:R-:W0:Y:S01]  /*0130*/  LDCU UR5, c[0x0][0x38c] ;  /* 0x00007180ff0577ac */ /* 0x000e220008000800 */
[----:B------:R-:W-:Y:S01]  /*0140*/  IMAD.MOV.U32 R2, RZ, RZ, RZ ;  /* 0x000000ffff027224 */ /* 0x000fe200078e00ff */
[----:B------:R-:W2:Y:S01]  /*0150*/  LDCU.64 UR10, c[0x0][0x358] ;  /* 0x00006b00ff0a77ac */ /* 0x000ea20008000a00 */
[----:B0-----:R-:W-:Y:S01]  /*0160*/  UISETP.GE.AND UP0, UPT, UR5, 0x800, UPT ;  /* 0x000008000500788c */ /* 0x001fe2000bf06270 */
[----:B-1----:R-:W-:Y:S08]  /*0170*/  BAR.SYNC.DEFER_BLOCKING 0x0 ;  /* 0x0000000000007b1d */ /* 0x002ff00000010000 */
[----:B--2---:R-:W-:Y:S05]  /*0180*/  BRA.U !UP0, `(.L_x_44) ;  /* 0x0000000508487547 */ /* 0x004fea000b800000 */
[----:B------:R-:W0:Y:S01]  /*0190*/  S2UR UR6, SR_CgaCtaId ;  /* 0x00000000000679c3 */ /* 0x000e220000008800 */
[----:B------:R-:W-:Y:S01]  /*01a0*/  USHF.R.S32.HI UR4, URZ, 0x1f, UR5 ;  /* 0x0000001fff047899 */ /* 0x000fe20008011405 */
[----:B------:R-:W-:Y:S01]  /*01b0*/  BSSY B0, `(.L_x_44) ;  /* 0x000004f000007945 */ /* 0x000fe20003800000 */
[----:B------:R-:W-:Y:S02]  /*01c0*/  CS2R R2, SRZ ;  /* 0x0000000000027805 */ /* 0x000fe4000001ff00 */
[----:B------:R-:W-:-:S03]  /*01d0*/  ULEA.HI UR5, UR4, UR5, URZ, 0xb ;  /* 0x0000000504057291 */ /* 0x000fc6000f8f58ff */
[----:B------:R-:W-:Y:S02]  /*01e0*/  UMOV UR4, 0x400 ;  /* 0x0000040000047882 */ /* 0x000fe40000000000 */
[----:B0-----:R-:W-:Y:S02]  /*01f0*/  ULEA UR4, UR6, UR4, 0x18 ;  /* 0x0000000406047291 */ /* 0x001fe4000f8ec0ff */
[----:B------:R-:W-:-:S04]  /*0200*/  USHF.R.S32.HI UR6, URZ, 0xb, UR5 ;  /* 0x0000000bff067899 */ /* 0x000fc80008011405 */
[----:B------:R-:W-:-:S08]  /*0210*/  LEA R12, R0, UR4, 0x5 ;  /* 0x00000004000c7c11 */ /* 0x000fd0000f8e28ff */
.L_x_55:
[----:B------:R-:W-:Y:S01]  /*0220*/  ISETP.NE.AND P0, PT, R0, RZ, PT ;  /* 0x000000ff0000720c */ /* 0x000fe20003f05270 */
[----:B------:R-:W-:-:S12]  /*0230*/  BSSY.RECONVERGENT B1, `(.L_x_45) ;  /* 0x000001e000017945 */ /* 0x000fd80003800200 */
[----:B0-2---:R-:W-:Y:S05]  /*0240*/  @P0 BRA `(.L_x_46) ;  /* 0x0000000000580947 */ /* 0x005fea0003800000 */
[----:B------:R-:W0:Y:S01]  /*0250*/  S2UR UR7, SR_CgaCtaId ;  /* 0x00000000000779c3 */ /* 0x000e220000008800 */
[----:B------:R-:W-:Y:S01]  /*0260*/  UMOV UR5, 0x400 ;  /* 0x0000040000057882 */ /* 0x000fe20000000000 */
[----:B------:R-:W-:Y:S01]  /*0270*/  LEA R7, R3, UR8, 0x4 ;  /* 0x0000000803077c11 */ /* 0x000fe2000f8e20ff */
[----:B------:R-:W-:Y:S01]  /*0280*/  UIADD3 UR5, UPT, UPT, UR5, 0x2000, URZ ;  /* 0x0000200005057890 */ /* 0x000fe2000fffe0ff */
[----:B------:R-:W-:-:S03]  /*0290*/  PLOP3.LUT P0, PT, PT, PT, PT, 0x80, 0x8 ;  /* 0x000000000008781c */ /* 0x000fc60003f0f070 */
[----:B------:R-:W-:Y:S01]  /*02a0*/  IMAD.SHL.U32 R7, R7, 0x800, RZ ;  /* 0x0000080007077824 */ /* 0x000fe200078e00ff */
[----:B------:R-:W1:Y:S01]  /*02b0*/  LDC.64 R4, c[0x0][0x380] ;  /* 0x0000e000ff047b82 */ /* 0x000e620000000a00 */
[----:B0-----:R-:W-:-:S03]  /*02c0*/  ULEA UR5, UR7, UR5, 0x18 ;  /* 0x0000000507057291 */ /* 0x001fc6000f8ec0ff */
[----:B------:R-:W-:-:S03]  /*02d0*/  UMOV UR7, 0x200 ;  /* 0x0000020000077882 */ /* 0x000fc60000000000 */
[----:B------:R-:W-:Y:S02]  /*02e0*/  IMAD.U32 R13, RZ, RZ, UR5 ;  /* 0x00000005ff0d7e24 */ /* 0x000fe4000f8e00ff */
[----:B-1----:R-:W-:-:S07]  /*02f0*/  IMAD.WIDE.U32 R4, R7, 0x4, R4 ;  /* 0x0000000407047825 */ /* 0x002fce00078e0004 */
.L_x_47:
        /* <DEDUP_REMOVED lines=9> */
[----:B------:R2:W3:Y:S01]  /*0390*/  SYNCS.ARRIVE.TRANS64 R6, [R13+URZ], R6 ;  /* 0x000000060d0679a7 */ /* 0x0004e200080000ff */
[----:B------:R-:W-:Y:S05]  /*03a0*/  BRA `(.L_x_48) ;  /* 0x0000000000187947 */ /* 0x000fea0003800000 */
.L_x_46:
[----:B------:R-:W0:Y:S01]  /*03b0*/  S2UR UR7, SR_CgaCtaId ;  /* 0x00000000000779c3 */ /* 0x000e220000008800 */
[----:B------:R-:W-:Y:S02]  /*03c0*/  UMOV UR5, 0x400 ;  /* 0x0000040000057882 */ /* 0x000fe40000000000 */
[----:B------:R-:W-:-:S04]  /*03d0*/  UIADD3 UR5, UPT, UPT, UR5, 0x2000, URZ ;  /* 0x0000200005057890 */ /* 0x000fc8000fffe0ff */
[----:B0-----:R-:W-:-:S06]  /*03e0*/  ULEA UR5, UR7, UR5, 0x18 ;  /* 0x0000000507057291 */ /* 0x001fcc000f8ec0ff */
[----:B------:R-:W-:-:S04]  /*03f0*/  IMAD.U32 R13, RZ, RZ, UR5 ;  /* 0x00000005ff0d7e24 */ /* 0x000fc8000f8e00ff */
[----:B------:R0:W1:Y:S03]  /*0400*/  SYNCS.ARRIVE.TRANS64.A1T0 R6, [R13+URZ], RZ ;  /* 0x000000ff0d0679a7 */ /* 0x00006600081000ff */
.L_x_48:
[----:B------:R-:W-:Y:S05]  /*0410*/  BSYNC.RECONVERGENT B1 ;  /* 0x0000000000017941 */ /* 0x000fea0003800200 */
.L_x_45:
[----:B------:R-:W-:Y:S01]  /*0420*/  CS2R R4, SR_GLOBALTIMERLO ;  /* 0x0000000000047805 */ /* 0x000fe20000015200 */
[----:B-1-3--:R-:W1:Y:S01]  /*0430*/  SYNCS.PHASECHK.TRANS64.TRYWAIT P0, [R13+URZ], R7 ;  /* 0x000000070d0075a7 */ /* 0x00ae6200080011ff */
[----:B------:R-:W-:Y:S04]  /*0440*/  BSSY B1, `(.L_x_49) ;  /* 0x000001c000017945 */ /* 0x000fe80003800000 */
[----:B-1----:R-:W-:Y:S05]  /*0450*/  @P0 BRA `(.L_x_50) ;  /* 0x0000000000680947 */ /* 0x002fea0003800000 */
[----:B------:R-:W-:-:S07]  /*0460*/  IMAD.MOV.U32 R10, RZ, RZ, RZ ;  /* 0x000000ffff0a7224 */ /* 0x000fce00078e00ff */
.L_x_54:
        /* <DEDUP_REMOVED lines=13> */
.L_x_53:
        /* <DEDUP_REMOVED lines=9> */
.L_x_52:
[----:B------:R-:W-:Y:S05]  /*05d0*/  BSYNC B2 ;  /* 0x0000000000027941 */ /* 0x000fea0003800000 */
.L_x_51:
[----:B------:R-:W1:Y:S02]  /*05e0*/  SYNCS.PHASECHK.TRANS64.TRYWAIT P0, [R13+URZ], R7 ;  /* 0x000000070d0075a7 */ /* 0x000e6400080011ff */
[----:B-1----:R-:W-:Y:S05]  /*05f0*/  @!P0 BRA `(.L_x_54) ;  /* 0xfffffffc009c8947 */ /* 0x002fea000383ffff */
.L_x_50:
[----:B------:R-:W-:Y:S05]  /*0600*/  BSYNC B1 ;  /* 0x0000000000017941 */ /* 0x000fea0003800000 */
.L_x_49:
[----:B------:R-:W1:Y:S01]  /*0610*/  LDS.128 R8, [R12] ;  /* 0x000000000c087984 */ /* 0x000e620000000c00 */
[----:B------:R-:W-:-:S03]  /*0620*/  VIADD R3, R3, 0x1 ;  /* 0x0000000103037836 */ /* 0x000fc60000000000 */
[----:B------:R-:W3:Y:S02]  /*0630*/  LDS.128 R4, [R12+0x10] ;  /* 0x000010000c047984 */ /* 0x000ee40000000c00 */
[----:B------:R-:W-:Y:S02]  /*0640*/  ISETP.NE.AND P0, PT, R3, UR6, PT ;  /* 0x0000000603007c0c */ /* 0x000fe4000bf05270 */
[----:B-1----:R-:W-:-:S04]  /*0650*/  IADD3 R8, PT, PT, R9, R8, R2 ;  /* 0x0000000809087210 */ /* 0x002fc80007ffe002 */
[----:B------:R-:W-:-:S04]  /*0660*/  IADD3 R8, PT, PT, R11, R10, R8 ;  /* 0x0000000a0b087210 */ /* 0x000fc80007ffe008 */
[----:B---3--:R-:W-:-:S04]  /*0670*/  IADD3 R4, PT, PT, R5, R4, R8 ;  /* 0x0000000405047210 */ /* 0x008fc80007ffe008 */
[----:B------:R-:W-:Y:S01]  /*0680*/  IADD3 R2, PT, PT, R7, R6, R4 ;  /* 0x0000000607027210 */ /* 0x000fe20007ffe004 */
[----:B------:R-:W-:Y:S06]  /*0690*/  @P0 BRA `(.L_x_55) ;  /* 0xfffffff800e00947 */ /* 0x000fec000383ffff */
[----:B------:R-:W-:Y:S05]  /*06a0*/  BSYNC B0 ;  /* 0x0000000000007941 */ /* 0x000fea0003800000 */
.L_x_44:
[----:B------:R-:W1:Y:S08]  /*06b0*/  LDC R3, c[0x0][0x360] ;  /* 0x0000d800ff037b82 */ /* 0x000e700000000800 */
[----:B------:R-:W3:Y:S01]  /*06c0*/  LDC.64 R4, c[0x0][0x390] ;  /* 0x0000e400ff047b82 */ /* 0x000ee20000000a00 */
[----:B-1----:R-:W-:-:S04]  /*06d0*/  IMAD R3, R3, UR8, R0 ;  /* 0x0000000803037c24 */ /* 0x002fc8000f8e0200 */
[----:B---3--:R-:W-:-:S05]  /*06e0*/  IMAD.WIDE R4, R3, 0x4, R4 ;  /* 0x0000000403047825 */ /* 0x008fca00078e0204 */
[----:B------:R-:W-:Y:S01]  /*06f0*/  STG.E desc[UR10][R4.64], R2 ;  /* 0x0000000204007986 */ /* 0x000fe2000c10190a */
[----:B------:R-:W-:Y:S05]  /*0700*/  EXIT ;  /* 0x000000000000794d */ /* 0x000fea0003800000 */
.L_x_56:
        /* <DEDUP_REMOVED lines=15> */
.L_x_73:


//--------------------- .text._Z13kernel_stridePiiiS_ --------------------------
	.section	.text._Z13kernel_stridePiiiS_,"ax",@progbits
	.align	128
        .global         _Z13kernel_stridePiiiS_
        .type           _Z13kernel_stridePiiiS_,@function
        .size           _Z13kernel_stridePiiiS_,(.L_x_74 - _Z13kernel_stridePiiiS_)
        .other          _Z13kernel_stridePiiiS_,@"STO_CUDA_ENTRY STV_DEFAULT"
_Z13kernel_stridePiiiS_:
.text._Z13kernel_stridePiiiS_:
        /* <DEDUP_REMOVED lines=18> */
.L_x_58:
[----:B0-----:R-:W-:Y:S05]  /*0120*/  BSYNC.RECONVERGENT B0 ;  /* 0x0000000000007941 */ /* 0x001fea0003800200 */
.L_x_57:
        /* <DEDUP_REMOVED lines=9> */
[----:B------:R-:W-:Y:S01]  /*01c0*/  UIMAD UR8, UR9, UR5, URZ ;  /* 0x00000005090872a4 */ /* 0x000fe2000f8e02ff */
[----:B------:R-:W-:Y:S01]  /*01d0*/  CS2R R2, SRZ ;  /* 0x0000000000027805 */ /* 0x000fe2000001ff00 */
[----:B------:R-:W-:-:S03]  /*01e0*/  ULEA.HI UR5, UR4, UR5, URZ, 0xb ;  /* 0x0000000504057291 */ /* 0x000fc6000f8f58ff */
[----:B------:R-:W-:Y:S02]  /*01f0*/  UMOV UR4, 0x400 ;  /* 0x0000040000047882 */ /* 0x000fe40000000000 */
[----:B0-----:R-:W-:Y:S02]  /*0200*/  ULEA UR4, UR6, UR4, 0x18 ;  /* 0x0000000406047291 */ /* 0x001fe4000f8ec0ff */
[----:B------:R-:W-:-:S04]  /*0210*/  USHF.R.S32.HI UR6, URZ, 0xb, UR5 ;  /* 0x0000000bff067899 */ /* 0x000fc80008011405 */
[----:B------:R-:W-:-:S08]  /*0220*/  LEA R12, R0, UR4, 0x5 ;  /* 0x00000004000c7c11 */ /* 0x000fd0000f8e28ff */
.L_x_70:
[----:B------:R-:W-:Y:S01]  /*0230*/  ISETP.NE.AND P0, PT, R0, RZ, PT ;  /* 0x000000ff0000720c */ /* 0x000fe20003f05270 */
[----:B------:R-:W-:-:S12]  /*0240*/  BSSY.RECONVERGENT B1, `(.L_x_60) ;  /* 0x000001d000017945 */ /* 0x000fd80003800200 */
[----:B0-2---:R-:W-:Y:S05]  /*0250*/  @P0 BRA `(.L_x_61) ;  /* 0x0000000000540947 */ /* 0x005fea0003800000 */
[----:B------:R-:W0:Y:S01]  /*0260*/  S2UR UR7, SR_CgaCtaId ;  /* 0x00000000000779c3 */ /* 0x000e220000008800 */
[----:B------:R-:W-:Y:S01]  /*0270*/  UMOV UR5, 0x400 ;  /* 0x0000040000057882 */ /* 0x000fe20000000000 */
[----:B------:R-:W-:Y:S01]  /*0280*/  LEA R7, R3, UR8, 0xb ;  /* 0x0000000803077c11 */ /* 0x000fe2000f8e58ff */
[----:B------:R-:W-:Y:S01]  /*0290*/  UIADD3 UR5, UPT, UPT, UR5, 0x2000, URZ ;  /* 0x0000200005057890 */ /* 0x000fe2000fffe0ff */
[----:B------:R-:W-:-:S04]  /*02a0*/  PLOP3.LUT P0, PT, PT, PT, PT, 0x80, 0x8 ;  /* 0x000000000008781c */ /* 0x000fc80003f0f070 */
[----:B------:R-:W1:Y:S01]  /*02b0*/  LDC.64 R4, c[0x0][0x380] ;  /* 0x0000e000ff047b82 */ /* 0x000e620000000a00 */
[----:B0-----:R-:W-:-:S03]  /*02c0*/  ULEA UR5, UR7, UR5, 0x18 ;  /* 0x0000000507057291 */ /* 0x001fc6000f8ec0ff */
[----:B------:R-:W-:-:S03]  /*02d0*/  UMOV UR7, 0x200 ;  /* 0x0000020000077882 */ /* 0x000fc60000000000 */
[----:B------:R-:W-:Y:S02]  /*02e0*/  IMAD.U32 R13, RZ, RZ, UR5 ;  /* 0x00000005ff0d7e24 */ /* 0x000fe4000f8e00ff */
[----:B-1----:R-:W-:-:S07]  /*02f0*/  IMAD.WIDE.U32 R4, R7, 0x4, R4 ;  /* 0x0000000407047825 */ /* 0x002fce00078e0004 */
.L_x_62:
        /* <DEDUP_REMOVED lines=11> */
.L_x_61:
[----:B------:R-:W0:Y:S01]  /*03b0*/  S2UR UR7, SR_CgaCtaId ;  /* 0x00000000000779c3 */ /* 0x000e220000008800 */
[----:B------:R-:W-:Y:S02]  /*03c0*/  UMOV UR5, 0x400 ;  /* 0x0000040000057882 */ /* 0x000fe40000000000 */
[----:B------:R-:W-:-:S04]  /*03d0*/  UIADD3 UR5, UPT, UPT, UR5, 0x2000, URZ ;  /* 0x0000200005057890 */ /* 0x000fc8000fffe0ff */
[----:B0-----:R-:W-:-:S06]  /*03e0*/  ULEA UR5, UR7, UR5, 0x18 ;  /* 0x0000000507057291 */ /* 0x001fcc000f8ec0ff */
[----:B------:R-:W-:-:S04]  /*03f0*/  IMAD.U32 R13, RZ, RZ, UR5 ;  /* 0x00000005ff0d7e24 */ /* 0x000fc8000f8e00ff */
[----:B------:R0:W1:Y:S03]  /*0400*/  SYNCS.ARRIVE.TRANS64.A1T0 R6, [R13+URZ], RZ ;  /* 0x000000ff0d0679a7 */ /* 0x00006600081000ff */
.L_x_63:
[----:B------:R-:W-:Y:S05]  /*0410*/  BSYNC.RECONVERGENT B1 ;  /* 0x0000000000017941 */ /* 0x000fea0003800200 */
.L_x_60:
[----:B------:R-:W-:Y:S01]  /*0420*/  CS2R R4, SR_GLOBALTIMERLO ;  /* 0x0000000000047805 */ /* 0x000fe20000015200 */
[----:B-1-3--:R-:W1:Y:S01]  /*0430*/  SYNCS.PHASECHK.TRANS64.TRYWAIT P0, [R13+URZ], R7 ;  /* 0x000000070d0075a7 */ /* 0x00ae6200080011ff */
[----:B------:R-:W-:Y:S04]  /*0440*/  BSSY B1, `(.L_x_64) ;  /* 0x000001c000017945 */ /* 0x000fe80003800000 */
[----:B-1----:R-:W-:Y:S05]  /*0450*/  @P0 BRA `(.L_x_65) ;  /* 0x0000000000680947 */ /* 0x002fea0003800000 */
[----:B------:R-:W-:-:S07]  /*0460*/  IMAD.MOV.U32 R10, RZ, RZ, RZ ;  /* 0x000000ffff0a7224 */ /* 0x000fce00078e00ff */
.L_x_69:
        /* <DEDUP_REMOVED lines=13> */
.L_x_68:
        /* <DEDUP_REMOVED lines=9> */
.L_x_67:
[----:B------:R-:W-:Y:S05]  /*05d0*/  BSYNC B2 ;  /* 0x0000000000027941 */ /* 0x000fea0003800000 */
.L_x_66:
[----:B------:R-:W1:Y:S02]  /*05e0*/  SYNCS.PHASECHK.TRANS64.TRYWAIT P0, [R13+URZ], R7 ;  /* 0x000000070d0075a7 */ /* 0x000e6400080011ff */
[----:B-1----:R-:W-:Y:S05]  /*05f0*/  @!P0 BRA `(.L_x_69) ;  /* 0xfffffffc009c8947 */ /* 0x002fea000383ffff */
.L_x_65:
[----:B------:R-:W-:Y:S05]  /*0600*/  BSYNC B1 ;  /* 0x0000000000017941 */ /* 0x000fea0003800000 */
.L_x_64:
        /* <DEDUP_REMOVED lines=10> */
.L_x_59:
[----:B------:R-:W1:Y:S08]  /*06b0*/  LDC R3, c[0x0][0x360] ;  /* 0x0000d800ff037b82 */ /* 0x000e700000000800 */
[----:B------:R-:W3:Y:S01]  /*06c0*/  LDC.64 R4, c[0x0][0x390] ;  /* 0x0000e400ff047b82 */ /* 0x000ee20000000a00 */
[----:B-1----:R-:W-:-:S04]  /*06d0*/  IMAD R3, R3, UR9, R0 ;  /* 0x0000000903037c24 */ /* 0x002fc8000f8e0200 */
[----:B---3--:R-:W-:-:S05]  /*06e0*/  IMAD.WIDE R4, R3, 0x4, R4 ;  /* 0x0000000403047825 */ /* 0x008fca00078e0204 */
[----:B------:R-:W-:Y:S01]  /*06f0*/  STG.E desc[UR10][R4.64], R2 ;  /* 0x0000000204007986 */ /* 0x000fe2000c10190a */
[----:B------:R-:W-:Y:S05]  /*0700*/  EXIT ;  /* 0x000000000000794d */ /* 0x000fea0003800000 */
.L_x_71:
        /* <DEDUP_REMOVED lines=15> */
.L_x_74:


//--------------------- .nv.shared._Z14kernel_stride2PiiiS_ --------------------------
	.section	.nv.shared._Z14kernel_stride2PiiiS_,"aw",@nobits
	.sectionflags	@""
	.align	128
.nv.shared._Z14kernel_stride2PiiiS_:
	.zero		17424


//--------------------- .nv.shared.reserved.0     --------------------------
	.section	.nv.shared.reserved.0,"aw",@nobits
	.weak		__nv_reservedSMEM_offset_0_alias
	.size		__nv_reservedSMEM_offset_0_alias, 0, 64
	.other		__nv_reservedSMEM_offset_0_alias,@"STO_CUDA_RESERVED_SHARED STV_DEFAULT"
__nv_reservedSMEM_offset_0_alias:
	.zero		0
	.zero		64


//--------------------- .nv.shared._Z17kernel_contiguousPiiiS_ --------------------------
	.section	.nv.shared._Z17kernel_contiguousPiiiS_,"aw",@nobits
	.sectionflags	@""
	.align	128
.nv.shared._Z17kernel_contiguousPiiiS_:
	.zero		9224


//--------------------- .nv.shared._Z13kernel_stridePiiiS_ --------------------------
	.section	.nv.shared._Z13kernel_stridePiiiS_,"aw",@nobits
	.sectionflags	@""
	.align	128
.nv.shared._Z13kernel_stridePiiiS_:
	.zero		9224


//--------------------- .nv.constant0._Z14kernel_stride2PiiiS_ --------------------------
	.section	.nv.constant0._Z14kernel_stride2PiiiS_,"a",@progbits
	.sectionflags	@""
	.align	4
.nv.constant0._Z14kernel_stride2PiiiS_:
	.zero		920


//--------------------- .nv.constant0._Z17kernel_contiguousPiiiS_ --------------------------
	.section	.nv.constant0._Z17kernel_contiguousPiiiS_,"a",@progbits
	.sectionflags	@""
	.align	4
.nv.constant0._Z17kernel_contiguousPiiiS_:
	.zero		920


//--------------------- .nv.constant0._Z13kernel_stridePiiiS_ --------------------------
	.section	.nv.constant0._Z13kernel_stridePiiiS_,"a",@progbits
	.sectionflags	@""
	.align	4
.nv.constant0._Z13kernel_stridePiiiS_:
	.zero		920


//--------------------- SYMBOLS --------------------------

	.type		.nv.reservedSmem.offset0,@object
	.size		.nv.reservedSmem.offset0,0x4
	.type		.nv.reservedSmem.cap,@object
	.size		.nv.reservedSmem.cap,0x4
